def gluon_tcgen05(
    a_ptr,
    b_ptr,
    c_ptr,
    M,
    N,
    K,
    stride_am,
    stride_bk,
    stride_cm,
    BLOCK_M: gl.constexpr,
    BLOCK_N: gl.constexpr,
    BLOCK_K: gl.constexpr,
    DTYPE: gl.constexpr,
    A_LAYOUT: gl.constexpr,
    B_LAYOUT: gl.constexpr,
    C_LAYOUT: gl.constexpr,
    B_SHAPE: gl.constexpr,
    TMEM_LAYOUT: gl.constexpr,
    TMEM_REG: gl.constexpr,
    TRANS_B: gl.constexpr,
    NUM_BUFFERS: gl.constexpr,
):
    a_desc = tma.make_tensor_descriptor(
        a_ptr, [M, K], [stride_am, 1], [BLOCK_M, BLOCK_K], A_LAYOUT
    )
    b_desc = tma.make_tensor_descriptor(
        b_ptr,
        [N, K] if TRANS_B else [K, N],
        [stride_bk, 1],
        B_SHAPE,
        B_LAYOUT,
    )
    c_desc = tma.make_tensor_descriptor(
        c_ptr, [M, N], [stride_cm, 1], [BLOCK_M, BLOCK_N], C_LAYOUT
    )

    a_bufs = gl.allocate_shared_memory(
        DTYPE, [NUM_BUFFERS, BLOCK_M, BLOCK_K], A_LAYOUT
    )
    b_bufs = gl.allocate_shared_memory(DTYPE, [NUM_BUFFERS] + B_SHAPE, B_LAYOUT)

    pid_m = gl.program_id(0)
    pid_n = gl.program_id(1)
    off_m = pid_m * BLOCK_M
    off_n = pid_n * BLOCK_N

    tma_bars = gl.allocate_shared_memory(
        gl.int64, [NUM_BUFFERS, 1], mbarrier.MBarrierLayout()
    )
    mma_bars = gl.allocate_shared_memory(
        gl.int64, [NUM_BUFFERS, 1], mbarrier.MBarrierLayout()
    )
    for i in gl.static_range(NUM_BUFFERS):
        mbarrier.init(tma_bars.index(i), count=1)
        mbarrier.init(mma_bars.index(i), count=1)

    acc_tmem = allocate_tensor_memory(gl.float32, [BLOCK_M, BLOCK_N], TMEM_LAYOUT)
    idx = 0
    phase = 0
    use_acc = False
    for k in range(0, K, BLOCK_K):
        a = a_bufs.index(idx)
        b = b_bufs.index(idx)
        tma_bar = tma_bars.index(idx)
        mma_bar = mma_bars.index(idx)
        mbarrier.expect(
            tma_bar, a_desc.block_type.nbytes + b_desc.block_type.nbytes
        )
        tma.async_copy_global_to_shared(a_desc, [off_m, k], tma_bar, a)
        tma.async_copy_global_to_shared(
            b_desc, [off_n, k] if TRANS_B else [k, off_n], tma_bar, b
        )
        mbarrier.wait(tma_bar, phase=phase)

        if TRANS_B:
            b = b.permute((1, 0))
        tcgen05_mma(a, b, acc_tmem, use_acc=use_acc)
        tcgen05_commit(mma_bar)
        mbarrier.wait(mma_bar, phase=phase)
        use_acc = True

        idx += 1
        if idx == NUM_BUFFERS:
            idx = 0
            phase ^= 1

    for i in gl.static_range(NUM_BUFFERS):
        mbarrier.invalidate(tma_bars.index(i))
        mbarrier.invalidate(mma_bars.index(i))

    acc = acc_tmem.load(TMEM_REG)
    c_smem = gl.allocate_shared_memory(DTYPE, [BLOCK_M, BLOCK_N], C_LAYOUT)
    c_smem.store(acc.to(DTYPE))
    fence_async_shared()
    tma.async_copy_shared_to_global(c_desc, [off_m, off_n], c_smem)
    tma.store_wait(pendings=0)

# config = {"BLOCK_K": 32, "BLOCK_M": 128, "BLOCK_N": 128, "arch": "sm_100", "dtype": "fp16", "num_buffers": 4, "num_warps": 8, "trans_b": 0}
# arch = sm_100


// ===== COMPILED SASS (sm_100a) =====

	.target	sm_100a

	.elftype	@"ET_EXEC"


//--------------------- .note.nv.tkinfo           --------------------------
	.section	.note.nv.tkinfo,"",@"SHT_NOTE"
	.sectionflags	@"SHF_NOTE_NV_TKINFO"
	.tkinfo
        /*0018*/ 	.word	0x00000081
        /*0030*/ 	.string	""
        /*0030*/ 	.string	"ptxas-blackwell"
        /*0030*/ 	.string	"Cuda compilation tools, release 12.9, V12.9.86"
        /*0030*/ 	.string	"Build cuda_12.9.r12.9/compiler.36037853_0"
        /*0030*/ 	.string	"-v  -suppress-debug-info  -lineinfo  -arch sm_100a "



//--------------------- .note.nv.cuver            --------------------------
	.section	.note.nv.cuver,"",@"SHT_NOTE"
	.sectionflags	@"SHF_NOTE_NV_CUVER"
        /*0018*/ 	.short	0x0001
        /*001a*/ 	.short	0x0064
        /*001c*/ 	.short	0x0001
        /*001e*/ 	.short	0x0000
        /*0020*/ 	.short	0x0001
        /*0022*/ 	.short	0x0000


//--------------------- .nv.info                  --------------------------
	.section	.nv.info,"",@"SHT_CUDA_INFO"
	.align	4


	//----- nvinfo : EIATTR_REGCOUNT
	.align		4
        /*0000*/ 	.byte	0x04, 0x2f
        /*0002*/ 	.short	(.L_4 - .L_3)
	.align		4
.L_3:
        /*0004*/ 	.word	index@(gluon_tcgen05)
        /*0008*/ 	.word	0x00000047


	//----- nvinfo : EIATTR_FRAME_SIZE
	.align		4
.L_4:
        /*000c*/ 	.byte	0x04, 0x11
        /*000e*/ 	.short	(.L_6 - .L_5)
	.align		4
.L_5:
        /*0010*/ 	.word	index@($__internal_2_$__cuda_sm10x_tcgen05_guardrail_trap_unallocated_columns_being_dealloced)
        /*0014*/ 	.word	0x00000000


	//----- nvinfo : EIATTR_FRAME_SIZE
	.align		4
.L_6:
        /*0018*/ 	.byte	0x04, 0x11
        /*001a*/ 	.short	(.L_8 - .L_7)
	.align		4
.L_7:
        /*001c*/ 	.word	index@($__internal_1_$__cuda_sm10x_tcgen05_guardrail_trap_phase_invalid_during_alloc)
        /*0020*/ 	.word	0x00000000


	//----- nvinfo : EIATTR_FRAME_SIZE
	.align		4
.L_8:
        /*0024*/ 	.byte	0x04, 0x11
        /*0026*/ 	.short	(.L_10 - .L_9)
	.align		4
.L_9:
        /*0028*/ 	.word	index@($__internal_0_$__cuda_sm10x_tcgen05_guardrail_trap_col_being_dealloced_not_returned_by_alloc)
        /*002c*/ 	.word	0x00000000


	//----- nvinfo : EIATTR_FRAME_SIZE
	.align		4
.L_10:
        /*0030*/ 	.byte	0x04, 0x11
        /*0032*/ 	.short	(.L_12 - .L_11)
	.align		4
.L_11:
        /*0034*/ 	.word	index@(gluon_tcgen05)
        /*0038*/ 	.word	0x00000000


	//----- nvinfo : EIATTR_MIN_STACK_SIZE
	.align		4
.L_12:
        /*003c*/ 	.byte	0x04, 0x12
        /*003e*/ 	.short	(.L_14 - .L_13)
	.align		4
.L_13:
        /*0040*/ 	.word	index@(gluon_tcgen05)
        /*0044*/ 	.word	0x00000000
.L_14:


//--------------------- .nv.info.gluon_tcgen05    --------------------------
	.section	.nv.info.gluon_tcgen05,"",@"SHT_CUDA_INFO"
	.sectionflags	@""
	.align	4


	//----- nvinfo : EIATTR_CUDA_API_VERSION
	.align		4
        /*0000*/ 	.byte	0x04, 0x37
        /*0002*/ 	.short	(.L_16 - .L_15)
.L_15:
        /*0004*/ 	.word	0x00000081


	//----- nvinfo : EIATTR_KPARAM_INFO
	.align		4
.L_16:
        /*0008*/ 	.byte	0x04, 0x17
        /*000a*/ 	.short	(.L_18 - .L_17)
.L_17:
        /*000c*/ 	.word	0x00000000
        /*0010*/ 	.short	0x000a
        /*0012*/ 	.short	0x0048
        /*0014*/ 	.byte	0x00, 0xf4, 0x21, 0x00


	//----- nvinfo : EIATTR_KPARAM_INFO
	.align		4
.L_18:
        /*0018*/ 	.byte	0x04, 0x17
        /*001a*/ 	.short	(.L_20 - .L_19)
.L_19:
        /*001c*/ 	.word	0x00000000
        /*0020*/ 	.short	0x0009
        /*0022*/ 	.short	0x0040
        /*0024*/ 	.byte	0x00, 0xf4, 0x21, 0x00


	//----- nvinfo : EIATTR_KPARAM_INFO
	.align		4
.L_20:
        /*0028*/ 	.byte	0x04, 0x17
        /*002a*/ 	.short	(.L_22 - .L_21)
.L_21:
        /*002c*/ 	.word	0x00000000
        /*0030*/ 	.short	0x0008
        /*0032*/ 	.short	0x0038
        /*0034*/ 	.byte	0x00, 0xf0, 0x21, 0x00


	//----- nvinfo : EIATTR_KPARAM_INFO
	.align		4
.L_22:
        /*0038*/ 	.byte	0x04, 0x17
        /*003a*/ 	.short	(.L_24 - .L_23)
.L_23:
        /*003c*/ 	.word	0x00000000
        /*0040*/ 	.short	0x0007
        /*0042*/ 	.short	0x0030
        /*0044*/ 	.byte	0x00, 0xf0, 0x21, 0x00


	//----- nvinfo : EIATTR_KPARAM_INFO
	.align		4
.L_24:
        /*0048*/ 	.byte	0x04, 0x17
        /*004a*/ 	.short	(.L_26 - .L_25)
.L_25:
        /*004c*/ 	.word	0x00000000
        /*0050*/ 	.short	0x0006
        /*0052*/ 	.short	0x0028
        /*0054*/ 	.byte	0x00, 0xf0, 0x21, 0x00


	//----- nvinfo : EIATTR_KPARAM_INFO
	.align		4
.L_26:
        /*0058*/ 	.byte	0x04, 0x17
        /*005a*/ 	.short	(.L_28 - .L_27)
.L_27:
        /*005c*/ 	.word	0x00000000
        /*0060*/ 	.short	0x0005
        /*0062*/ 	.short	0x0020
        /*0064*/ 	.byte	0x00, 0xf0, 0x11, 0x00


	//----- nvinfo : EIATTR_KPARAM_INFO
	.align		4
.L_28:
        /*0068*/ 	.byte	0x04, 0x17
        /*006a*/ 	.short	(.L_30 - .L_29)
.L_29:
        /*006c*/ 	.word	0x00000000
        /*0070*/ 	.short	0x0004
        /*0072*/ 	.short	0x001c
        /*0074*/ 	.byte	0x00, 0xf0, 0x11, 0x00


	//----- nvinfo : EIATTR_KPARAM_INFO
	.align		4
.L_30:
        /*0078*/ 	.byte	0x04, 0x17
        /*007a*/ 	.short	(.L_32 - .L_31)
.L_31:
        /*007c*/ 	.word	0x00000000
        /*0080*/ 	.short	0x0003
        /*0082*/ 	.short	0x0018
        /*0084*/ 	.byte	0x00, 0xf0, 0x11, 0x00


	//----- nvinfo : EIATTR_KPARAM_INFO
	.align		4
.L_32:
        /*0088*/ 	.byte	0x04, 0x17
        /*008a*/ 	.short	(.L_34 - .L_33)
.L_33:
        /*008c*/ 	.word	0x00000000
        /*0090*/ 	.short	0x0002
        /*0092*/ 	.short	0x0010
        /*0094*/ 	.byte	0x00, 0xf4, 0x21, 0x00


	//----- nvinfo : EIATTR_KPARAM_INFO
	.align		4
.L_34:
        /*0098*/ 	.byte	0x04, 0x17
        /*009a*/ 	.short	(.L_36 - .L_35)
.L_35:
        /*009c*/ 	.word	0x00000000
        /*00a0*/ 	.short	0x0001
        /*00a2*/ 	.short	0x0008
        /*00a4*/ 	.byte	0x00, 0xf4, 0x21, 0x00


	//----- nvinfo : EIATTR_KPARAM_INFO
	.align		4
.L_36:
        /*00a8*/ 	.byte	0x04, 0x17
        /*00aa*/ 	.short	(.L_38 - .L_37)
.L_37:
        /*00ac*/ 	.word	0x00000000
        /*00b0*/ 	.short	0x0000
        /*00b2*/ 	.short	0x0000
        /*00b4*/ 	.byte	0x00, 0xf4, 0x21, 0x00


	//----- nvinfo : EIATTR_AT_ENTRY_FRAGMENTS
	.align		4
.L_38:
        /*00b8*/ 	.byte	0x04, 0x4f
        /*00ba*/ 	.short	(.L_40 - .L_39)


	//   ....[0]....
.L_39:
        /*00bc*/ 	.word	0x00000004


	//----- nvinfo : EIATTR_RESERVED_SMEM_USED
	.align		4
.L_40:
        /*00c0*/ 	.byte	0x01, 0x41
	.zero		2


	//----- nvinfo : EIATTR_SPARSE_MMA_MASK
	.align		4
        /*00c4*/ 	.byte	0x03, 0x50
        /*00c6*/ 	.short	0x0000


	//----- nvinfo : EIATTR_TCGEN05_1CTA_USED
	.align		4
        /*00c8*/ 	.byte	0x01, 0x51
	.zero		2


	//----- nvinfo : EIATTR_MAXREG_COUNT
	.align		4
        /*00cc*/ 	.byte	0x03, 0x1b
        /*00ce*/ 	.short	0x00ff


	//----- nvinfo : EIATTR_NUM_BARRIERS
	.align		4
        /*00d0*/ 	.byte	0x02, 0x4c
        /*00d2*/ 	.byte	0x01
	.zero		1


	//----- nvinfo : EIATTR_INT_WARP_WIDE_INSTR_OFFSETS
	.align		4
        /*00d4*/ 	.byte	0x04, 0x31
        /*00d6*/ 	.short	(.L_42 - .L_41)


	//   ....[0]....
.L_41:
        /*00d8*/ 	.word	0x00001720


	//   ....[1]....
        /*00dc*/ 	.word	0x00001740


	//   ....[2]....
        /*00e0*/ 	.word	0x000017c0


	//   ....[3]....
        /*00e4*/ 	.word	0x00001ba0


	//   ....[4]....
        /*00e8*/ 	.word	0x00001bb0


	//   ....[5]....
        /*00ec*/ 	.word	0x00001bc0


	//   ....[6]....
        /*00f0*/ 	.word	0x00001bd0


	//   ....[7]....
        /*00f4*/ 	.word	0x00001ea0


	//   ....[8]....
        /*00f8*/ 	.word	0x00001eb0


	//   ....[9]....
        /*00fc*/ 	.word	0x00002040


	//   ....[10]....
        /*0100*/ 	.word	0x000020a0


	//   ....[11]....
        /*0104*/ 	.word	0x000020b0


	//   ....[12]....
        /*0108*/ 	.word	0x000020e0


	//   ....[13]....
        /*010c*/ 	.word	0x00002300


	//   ....[14]....
        /*0110*/ 	.word	0x00002310


	//   ....[15]....
        /*0114*/ 	.word	0x000026a0


	//   ....[16]....
        /*0118*/ 	.word	0x000026b0


	//   ....[17]....
        /*011c*/ 	.word	0x00002ba0


	//   ....[18]....
        /*0120*/ 	.word	0x00002bf0


	//----- nvinfo : EIATTR_COOP_GROUP_MASK_REGIDS
	.align		4
.L_42:
        /*0124*/ 	.byte	0x04, 0x29
        /*0126*/ 	.short	(.L_44 - .L_43)


	//   ....[0]....
.L_43:
        /*0128*/ 	.word	0xffffffff


	//   ....[1]....
        /*012c*/ 	.word	0xffffffff


	//   ....[2]....
        /*0130*/ 	.word	0xffffffff


	//   ....[3]....
        /*0134*/ 	.word	0xffffffff


	//   ....[4]....
        /*0138*/ 	.word	0xffffffff


	//   ....[5]....
        /*013c*/ 	.word	0xffffffff


	//   ....[6]....
        /*0140*/ 	.word	0xffffffff


	//   ....[7]....
        /*0144*/ 	.word	0xffffffff


	//   ....[8]....
        /*0148*/ 	.word	0xffffffff


	//   ....[9]....
        /*014c*/ 	.word	0xffffffff


	//----- nvinfo : EIATTR_COOP_GROUP_INSTR_OFFSETS
	.align		4
.L_44:
        /*0150*/ 	.byte	0x04, 0x28
        /*0152*/ 	.short	(.L_46 - .L_45)


	//   ....[0]....
.L_45:
        /*0154*/ 	.word	0x00000050


	//   ....[1]....
        /*0158*/ 	.word	0x00000310


	//   ....[2]....
        /*015c*/ 	.word	0x00000500


	//   ....[3]....
        /*0160*/ 	.word	0x000009c0


	//   ....[4]....
        /*0164*/ 	.word	0x00000b00


	//   ....[5]....
        /*0168*/ 	.word	0x00000fb0


	//   ....[6]....
        /*016c*/ 	.word	0x000010f0


	//   ....[7]....
        /*0170*/ 	.word	0x000015e0


	//   ....[8]....
        /*0174*/ 	.word	0x00002a30


	//   ....[9]....
        /*0178*/ 	.word	0x00002ca0


	//----- nvinfo : EIATTR_VRC_CTA_INIT_COUNT
	.align		4
.L_46:
        /*017c*/ 	.byte	0x02, 0x4a
        /*017e*/ 	.byte	0x80
	.zero		1


	//----- nvinfo : EIATTR_MBARRIER_INSTR_OFFSETS
	.align		4
        /*0180*/ 	.byte	0x04, 0x39
        /*0182*/ 	.short	(.L_48 - .L_47)


	//   ....[0]....
.L_47:
        /*0184*/ 	.word	0x000017e0
        /*0188*/ 	.word	0x000000ff
        /*018c*/ 	.word	0x00010000
        /*0190*/ 	.short	0x0100
        /*0192*/ 	.byte	0x08
	.zero		1


	//   ....[1]....
        /*0194*/ 	.word	0x000017f0
        /*0198*/ 	.word	0x000000ff
        /*019c*/ 	.word	0x00010020
        /*01a0*/ 	.short	0x0100
        /*01a2*/ 	.byte	0x08
	.zero		1


	//   ....[2]....
        /*01a4*/ 	.word	0x000018a0
        /*01a8*/ 	.word	0x000000ff
        /*01ac*/ 	.word	0x00010008
        /*01b0*/ 	.short	0x0100
        /*01b2*/ 	.byte	0x08
	.zero		1


	//   ....[3]....
        /*01b4*/ 	.word	0x000018b0
        /*01b8*/ 	.word	0x000000ff
        /*01bc*/ 	.word	0x00010028
        /*01c0*/ 	.short	0x0100
        /*01c2*/ 	.byte	0x08
	.zero		1


	//   ....[4]....
        /*01c4*/ 	.word	0x00001990
        /*01c8*/ 	.word	0x000000ff
        /*01cc*/ 	.word	0x00010010
        /*01d0*/ 	.short	0x0100
        /*01d2*/ 	.byte	0x08
	.zero		1


	//   ....[5]....
        /*01d4*/ 	.word	0x000019a0
        /*01d8*/ 	.word	0x000000ff
        /*01dc*/ 	.word	0x00010030
        /*01e0*/ 	.short	0x0100
        /*01e2*/ 	.byte	0x08
	.zero		1


	//   ....[6]....
        /*01e4*/ 	.word	0x00001ab0
        /*01e8*/ 	.word	0x000000ff
        /*01ec*/ 	.word	0x00010018
        /*01f0*/ 	.short	0x0100
        /*01f2*/ 	.byte	0x08
	.zero		1


	//   ....[7]....
        /*01f4*/ 	.word	0x00001ac0
        /*01f8*/ 	.word	0x000000ff
        /*01fc*/ 	.word	0x00010038
        /*0200*/ 	.short	0x0100
        /*0202*/ 	.byte	0x08
	.zero		1


	//   ....[8]....
        /*0204*/ 	.word	0x00001cc0
        /*0208*/ 	.word	0x000000ff
        /*020c*/ 	.word	0x00010000
        /*0210*/ 	.short	0x010a
        /*0212*/ 	.byte	0x08
	.zero		1


	//   ....[9]....
        /*0214*/ 	.word	0x00001f00
        /*0218*/ 	.word	0x000000ff
        /*021c*/ 	.word	0x00010020
        /*0220*/ 	.short	0x010a
        /*0222*/ 	.byte	0x08
	.zero		1


	//   ....[10]....
        /*0224*/ 	.word	0x00002150
        /*0228*/ 	.word	0x000000ff
        /*022c*/ 	.word	0x00010000
        /*0230*/ 	.short	0x010a
        /*0232*/ 	.byte	0x19
	.zero		1


	//   ....[11]....
        /*0234*/ 	.word	0x00002350
        /*0238*/ 	.word	0x000000ff
        /*023c*/ 	.word	0x00010020
        /*0240*/ 	.short	0x010a
        /*0242*/ 	.byte	0x19
	.zero		1


	//   ....[12]....
        /*0244*/ 	.word	0x00002420
        /*0248*/ 	.word	0x000000ff
        /*024c*/ 	.word	0x00010000
        /*0250*/ 	.short	0x0108
        /*0252*/ 	.byte	0x08
	.zero		1


	//   ....[13]....
        /*0254*/ 	.word	0x00002430
        /*0258*/ 	.word	0x000000ff
        /*025c*/ 	.word	0x00010020
        /*0260*/ 	.short	0x0108
        /*0262*/ 	.byte	0x08
	.zero		1


	//   ....[14]....
        /*0264*/ 	.word	0x00002480
        /*0268*/ 	.word	0x000000ff
        /*026c*/ 	.word	0x00010008
        /*0270*/ 	.short	0x0108
        /*0272*/ 	.byte	0x08
	.zero		1


	//   ....[15]....
        /*0274*/ 	.word	0x00002490
        /*0278*/ 	.word	0x000000ff
        /*027c*/ 	.word	0x00010028
        /*0280*/ 	.short	0x0108
        /*0282*/ 	.byte	0x08
	.zero		1


	//   ....[16]....
        /*0284*/ 	.word	0x000024e0
        /*0288*/ 	.word	0x000000ff
        /*028c*/ 	.word	0x00010010
        /*0290*/ 	.short	0x0108
        /*0292*/ 	.byte	0x08
	.zero		1


	//   ....[17]....
        /*0294*/ 	.word	0x000024f0
        /*0298*/ 	.word	0x000000ff
        /*029c*/ 	.word	0x00010030
        /*02a0*/ 	.short	0x0108
        /*02a2*/ 	.byte	0x08
	.zero		1


	//   ....[18]....
        /*02a4*/ 	.word	0x00002540
        /*02a8*/ 	.word	0x000000ff
        /*02ac*/ 	.word	0x00010018
        /*02b0*/ 	.short	0x0108
        /*02b2*/ 	.byte	0x08
	.zero		1


	//   ....[19]....
        /*02b4*/ 	.word	0x00002550
        /*02b8*/ 	.word	0x000000ff
        /*02bc*/ 	.word	0x00010038
        /*02c0*/ 	.short	0x0108
        /*02c2*/ 	.byte	0x08
	.zero		1


	//   ....[20]....
        /*02c4*/ 	.word	0x00002cc0
        /*02c8*/ 	.word	0x000000ff
        /*02cc*/ 	.word	0x00010000
        /*02d0*/ 	.short	0x010a
        /*02d2*/ 	.byte	0x08
	.zero		1


	//   ....[21]....
        /*02d4*/ 	.word	0x00002cf0
        /*02d8*/ 	.word	0x000000ff
        /*02dc*/ 	.word	0x00010020
        /*02e0*/ 	.short	0x010a
        /*02e2*/ 	.byte	0x08
	.zero		1


	//   ....[22]....
        /*02e4*/ 	.word	0x00002d20
        /*02e8*/ 	.word	0x000000ff
        /*02ec*/ 	.word	0x00010000
        /*02f0*/ 	.short	0x010a
        /*02f2*/ 	.byte	0x19
	.zero		1


	//   ....[23]....
        /*02f4*/ 	.word	0x00002d50
        /*02f8*/ 	.word	0x000000ff
        /*02fc*/ 	.word	0x00010020
        /*0300*/ 	.short	0x010a
        /*0302*/ 	.byte	0x19
	.zero		1


	//----- nvinfo : EIATTR_NUM_MBARRIERS
	.align		4
.L_48:
        /*0304*/ 	.byte	0x03, 0x38
        /*0306*/ 	.short	0x0008


	//----- nvinfo : EIATTR_EXIT_INSTR_OFFSETS
	.align		4
        /*0308*/ 	.byte	0x04, 0x1c
        /*030a*/ 	.short	(.L_50 - .L_49)


	//   ....[0]....
.L_49:
        /*030c*/ 	.word	0x00002cb0


	//----- nvinfo : EIATTR_REQNTID
	.align		4
.L_50:
        /*0310*/ 	.byte	0x04, 0x10
        /*0312*/ 	.short	(.L_52 - .L_51)
.L_51:
        /*0314*/ 	.word	0x00000100
        /*0318*/ 	.word	0x00000001
        /*031c*/ 	.word	0x00000001


	//----- nvinfo : EIATTR_CRS_STACK_SIZE
	.align		4
.L_52:
        /*0320*/ 	.byte	0x04, 0x1e
        /*0322*/ 	.short	(.L_54 - .L_53)
.L_53:
        /*0324*/ 	.word	0x00000000


	//----- nvinfo : EIATTR_CBANK_PARAM_SIZE
	.align		4
.L_54:
        /*0328*/ 	.byte	0x03, 0x19
        /*032a*/ 	.short	0x0050


	//----- nvinfo : EIATTR_PARAM_CBANK
	.align		4
        /*032c*/ 	.byte	0x04, 0x0a
        /*032e*/ 	.short	(.L_56 - .L_55)
	.align		4
.L_55:
        /*0330*/ 	.word	index@(.nv.constant0.gluon_tcgen05)
        /*0334*/ 	.short	0x0380
        /*0336*/ 	.short	0x0050


	//----- nvinfo : EIATTR_SW_WAR
	.align		4
.L_56:
        /*0338*/ 	.byte	0x04, 0x36
        /*033a*/ 	.short	(.L_58 - .L_57)
.L_57:
        /*033c*/ 	.word	0x00000008
.L_58:


//--------------------- .nv.compat                --------------------------
	.section	.nv.compat,"",@"SHT_CUDA_COMPAT_INFO"
	.align	4
        /*0000*/ 	.byte	0x02, 0x02, 0x02, 0x00, 0x02, 0x05, 0x05, 0x00, 0x02, 0x03, 0x03, 0x00, 0x02, 0x06, 0x01, 0x00


//--------------------- .nv.callgraph             --------------------------
	.section	.nv.callgraph,"",@"SHT_CUDA_CALLGRAPH"
	.align	4
	.sectionentsize	8
	.align		4
        /*0000*/ 	.word	0x00000000
	.align		4
        /*0004*/ 	.word	0xffffffff
	.align		4
        /*0008*/ 	.word	0x00000000
	.align		4
        /*000c*/ 	.word	0xfffffffe
	.align		4
        /*0010*/ 	.word	0x00000000
	.align		4
        /*0014*/ 	.word	0xfffffffd
	.align		4
        /*0018*/ 	.word	0x00000000
	.align		4
        /*001c*/ 	.word	0xfffffffc


//--------------------- .text.gluon_tcgen05       --------------------------
	.section	.text.gluon_tcgen05,"ax",@progbits
	.align	128
        .global         gluon_tcgen05
        .type           gluon_tcgen05,@function
        .size           gluon_tcgen05,(.L_x_85 - gluon_tcgen05)
        .other          gluon_tcgen05,@"STO_CUDA_ENTRY STV_DEFAULT"
gluon_tcgen05:
.text.gluon_tcgen05:
[----:B------:R-:W1:Y:S01]  /*0000*/  LDC R1, c[0x0][0x37c] ;  /* 0x0000df00ff017b82 */ /* 0x000e620000000800 */
[----:B------:R-:W2:Y:S02]  /*0010*/  S2R R0, SR_TID.X ;  /* 0x0000000000007919 */ /* 0x000ea40000002100 */
[----:B--2---:R-:W-:-:S13]  /*0020*/  ISETP.GE.U32.AND P2, PT, R0, 0x20, PT ;  /* 0x000000200000780c */ /* 0x004fda0003f46070 */
[----:B------:R-:W-:Y:S05]  /*0030*/  @P2 BRA `(.L_x_0) ;  /* 0x0000000000b82947 */ /* 0x000fea0003800000 */
[----:B------:R-:W2:Y:S01]  /*0040*/  S2UR UR6, SR_CgaCtaId ;  /* 0x00000000000679c3 */ /* 0x000ea20000008800 */
[----:B------:R-:W-:Y:S01]  /*0050*/  NOP ;  /* 0x0000000000007918 */ /* 0x000fe20000000000 */
[----:B------:R-:W-:Y:S02]  /*0060*/  UMOV UR4, 0x40 ;  /* 0x0000004000047882 */ /* 0x000fe40000000000 */
[----:B--2---:R-:W-:-:S09]  /*0070*/  ULEA UR4, UR6, UR4, 0x18 ;  /* 0x0000000406047291 */ /* 0x004fd2000f8ec0ff */
[----:B------:R-:W2:Y:S01]  /*0080*/  LDS.U8 R2, [UR4] ;  /* 0x00000004ff027984 */ /* 0x000ea20008000000 */
[----:B------:R-:W-:Y:S02]  /*0090*/  UMOV UR4, 0x400 ;  /* 0x0000040000047882 */ /* 0x000fe40000000000 */
[----:B------:R-:W-:Y:S01]  /*00a0*/  ULEA UR4, UR6, UR4, 0x18 ;  /* 0x0000000406047291 */ /* 0x000fe2000f8ec0ff */
[----:B--2---:R-:W-:-:S13]  /*00b0*/  ISETP.NE.AND P0, PT, R2, RZ, PT ;  /* 0x000000ff0200720c */ /* 0x004fda0003f05270 */
[----:B------:R-:W-:Y:S05]  /*00c0*/  @P0 BRA `(.L_x_1) ;  /* 0x00000000007c0947 */ /* 0x000fea0003800000 */
[----:B------:R-:W-:-:S13]  /*00d0*/  ELECT P0, URZ, PT ;  /* 0x0000000000ff782f */ /* 0x000fda0003800000 */
[----:B------:R-:W-:Y:S05]  /*00e0*/  @!P0 BRA `(.L_x_2) ;  /* 0x0000000000848947 */ /* 0x000fea0003800000 */
[----:B------:R-:W-:Y:S01]  /*00f0*/  UMOV UR5, 0x4 ;  /* 0x0000000400057882 */ /* 0x000fe20000000000 */
[----:B------:R-:W-:Y:S02]  /*0100*/  IMAD.MOV.U32 R5, RZ, RZ, 0x1 ;  /* 0x00000001ff057424 */ /* 0x000fe400078e00ff */
[----:B------:R-:W-:Y:S02]  /*0110*/  IMAD.MOV.U32 R3, RZ, RZ, 0xf ;  /* 0x0000000fff037424 */ /* 0x000fe400078e00ff */
[----:B------:R-:W-:Y:S04]  /*0120*/  DEPBAR.LE SB2, 0x36 ;  /* 0x0000ad800000791a */ /* 0x000fe80000000000 */
[----:B------:R-:W2:Y:S02]  /*0130*/  UTCATOMSWS.FIND_AND_SET.ALIGN UP0, UR5, UR5 ;  /* 0x00000005000575e3 */ /* 0x000ea40008000800 */
[----:B--2---:R-:W-:-:S04]  /*0140*/  PLOP3.LUT P0, PT, PT, PT, UP0, 0x80, 0x8 ;  /* 0x000000000008781c */ /* 0x004fc80003f0f008 */
[----:B------:R-:W-:-:S04]  /*0150*/  SEL R2, RZ, 0xffffffff, !P0 ;  /* 0xffffffffff027807 */ /* 0x000fc80004000000 */
[----:B------:R-:W-:Y:S01]  /*0160*/  ISETP.NE.AND P0, PT, R2, RZ, PT ;  /* 0x000000ff0200720c */ /* 0x000fe20003f05270 */
[----:B------:R-:W-:-:S12]  /*0170*/  IMAD.U32 R2, RZ, RZ, UR5 ;  /* 0x00000005ff027e24 */ /* 0x000fd8000f8e00ff */
[----:B------:R-:W-:Y:S05]  /*0180*/  @P0 BRA `(.L_x_3) ;  /* 0x0000000000240947 */ /* 0x000fea0003800000 */
.L_x_4:
[----:B------:R-:W-:Y:S05]  /*0190*/  NANOSLEEP 0x64 ;  /* 0x000000640000795d */ /* 0x000fea0003800000 */
[----:B------:R-:W-:-:S05]  /*01a0*/  UMOV UR5, 0x4 ;  /* 0x0000000400057882 */ /* 0x000fca0000000000 */
[----:B------:R-:W-:Y:S04]  /*01b0*/  DEPBAR.LE SB2, 0x36 ;  /* 0x0000ad800000791a */ /* 0x000fe80000000000 */
[----:B------:R-:W2:Y:S02]  /*01c0*/  UTCATOMSWS.FIND_AND_SET.ALIGN UP0, UR5, UR5 ;  /* 0x00000005000575e3 */ /* 0x000ea40008000800 */
[----:B--2---:R-:W-:-:S04]  /*01d0*/  PLOP3.LUT P0, PT, PT, PT, UP0, 0x80, 0x8 ;  /* 0x000000000008781c */ /* 0x004fc80003f0f008 */
[----:B------:R-:W-:-:S04]  /*01e0*/  SEL R2, RZ, 0xffffffff, !P0 ;  /* 0xffffffffff027807 */ /* 0x000fc80004000000 */
[----:B------:R-:W-:Y:S01]  /*01f0*/  ISETP.NE.AND P0, PT, R2, RZ, PT ;  /* 0x000000ff0200720c */ /* 0x000fe20003f05270 */
[----:B------:R-:W-:-:S12]  /*0200*/  IMAD.U32 R2, RZ, RZ, UR5 ;  /* 0x00000005ff027e24 */ /* 0x000fd8000f8e00ff */
[----:B------:R-:W-:Y:S05]  /*0210*/  @!P0 BRA `(.L_x_4) ;  /* 0xfffffffc00dc8947 */ /* 0x000fea000383ffff */
.L_x_3:
[C---:B------:R-:W-:Y:S01]  /*0220*/  VIADD R4, R2.reuse, 0x10 ;  /* 0x0000001002047836 */ /* 0x040fe20000000000 */
[----:B------:R-:W-:Y:S01]  /*0230*/  UMOV UR5, 0x50 ;  /* 0x0000005000057882 */ /* 0x000fe20000000000 */
[----:B------:R-:W-:Y:S01]  /*0240*/  SHF.L.U32 R3, R3, R2, RZ ;  /* 0x0000000203037219 */ /* 0x000fe200000006ff */
[----:B------:R-:W-:Y:S01]  /*0250*/  ULEA UR5, UR6, UR5, 0x18 ;  /* 0x0000000506057291 */ /* 0x000fe2000f8ec0ff */
[----:B------:R-:W-:Y:S01]  /*0260*/  IMAD.SHL.U32 R2, R2, 0x20, RZ ;  /* 0x0000002002027824 */ /* 0x000fe200078e00ff */
[----:B------:R-:W-:-:S04]  /*0270*/  SHF.L.U32 R4, R5, R4, RZ ;  /* 0x0000000405047219 */ /* 0x000fc800000006ff */
[----:B------:R-:W-:-:S05]  /*0280*/  LOP3.LUT R3, R4, R3, RZ, 0xfc, !PT ;  /* 0x0000000304037212 */ /* 0x000fca00078efcff */
[----:B------:R2:W-:Y:S04]  /*0290*/  ATOMS.OR RZ, [UR5], R3 ;  /* 0x00000003ffff798c */ /* 0x0005e8000b000005 */
[----:B------:R2:W-:Y:S01]  /*02a0*/  STS [UR4], R2 ;  /* 0x00000002ff007988 */ /* 0x0005e20008000804 */
[----:B------:R-:W-:Y:S05]  /*02b0*/  BRA `(.L_x_2) ;  /* 0x0000000000107947 */ /* 0x000fea0003800000 */
.L_x_1:
[----:B------:R-:W-:Y:S01]  /*02c0*/  IMAD.MOV.U32 R3, RZ, RZ, -0x1 ;  /* 0xffffffffff037424 */ /* 0x000fe200078e00ff */
[----:B------:R-:W-:-:S04]  /*02d0*/  MOV R2, 0x300 ;  /* 0x0000030000027802 */ /* 0x000fc80000000f00 */
[----:B------:R2:W-:Y:S03]  /*02e0*/  STS [UR4], R3 ;  /* 0x00000003ff007988 */ /* 0x0005e60008000804 */
[----:B-12---:R-:W-:Y:S05]  /*02f0*/  CALL.REL.NOINC `($__internal_1_$__cuda_sm10x_tcgen05_guardrail_trap_phase_invalid_during_alloc) ;  /* 0x0000002800ac7944 */ /* 0x006fea0003c00000 */
.L_x_2:
[----:B------:R-:W-:Y:S05]  /*0300*/  WARPSYNC.ALL ;  /* 0x0000000000007948 */ /* 0x000fea0003800000 */
[----:B------:R-:W-:Y:S01]  /*0310*/  NOP ;  /* 0x0000000000007918 */ /* 0x000fe20000000000 */
.L_x_0:
[----:B------:R-:W3:Y:S08]  /*0320*/  S2UR UR4, SR_CgaCtaId ;  /* 0x00000000000479c3 */ /* 0x000ef00000008800 */
[----:B------:R-:W-:Y:S01]  /*0330*/  BAR.SYNC.DEFER_BLOCKING 0x0 ;  /* 0x0000000000007b1d */ /* 0x000fe20000010000 */
[----:B------:R-:W-:-:S05]  /*0340*/  LOP3.LUT R68, R0, 0xff, RZ, 0xc0, !PT ;  /* 0x000000ff00447812 */ /* 0x000fca00078ec0ff */
[----:B------:R-:W-:Y:S02]  /*0350*/  UMOV UR8, 0x400 ;  /* 0x0000040000087882 */ /* 0x000fe40000000000 */
[----:B------:R-:W4:Y:S08]  /*0360*/  LDC R4, c[0x0][0x398] ;  /* 0x0000e600ff047b82 */ /* 0x000f300000000800 */
[----:B------:R-:W5:Y:S01]  /*0370*/  LDC R10, c[0x0][0x3a0] ;  /* 0x0000e800ff0a7b82 */ /* 0x000f620000000800 */
[----:B---3--:R-:W-:-:S07]  /*0380*/  ULEA UR8, UR4, UR8, 0x18 ;  /* 0x0000000804087291 */ /* 0x008fce000f8ec0ff */
[----:B------:R-:W3:Y:S02]  /*0390*/  S2UR UR19, SR_CTAID.Y ;  /* 0x00000000001379c3 */ /* 0x000ee40000002600 */
[----:B--2---:R-:W2:Y:S06]  /*03a0*/  LDS R3, [UR8] ;  /* 0x00000008ff037984 */ /* 0x004eac0008000800 */
[----:B------:R-:W-:Y:S06]  /*03b0*/  BAR.SYNC.DEFER_BLOCKING 0x0 ;  /* 0x0000000000007b1d */ /* 0x000fec0000010000 */
[----:B------:R-:W-:Y:S05]  /*03c0*/  @P2 BRA `(.L_x_5) ;  /* 0x0000000000182947 */ /* 0x000fea0003800000 */
[----:B------:R-:W-:Y:S01]  /*03d0*/  ELECT P0, URZ, PT ;  /* 0x0000000000ff782f */ /* 0x000fe20003800000 */
[----:B------:R-:W-:Y:S01]  /*03e0*/  IMAD.MOV.U32 R2, RZ, RZ, 0x1 ;  /* 0x00000001ff027424 */ /* 0x000fe200078e00ff */
[----:B------:R-:W-:Y:S01]  /*03f0*/  UMOV UR5, 0x40 ;  /* 0x0000004000057882 */ /* 0x000fe20000000000 */
[----:B------:R-:W-:Y:S01]  /*0400*/  UVIRTCOUNT.DEALLOC.SMPOOL 0x80 ;  /* 0x000000800000784c */ /* 0x000fe20000000000 */
[----:B------:R-:W-:-:S09]  /*0410*/  ULEA UR5, UR4, UR5, 0x18 ;  /* 0x0000000504057291 */ /* 0x000fd2000f8ec0ff */
[----:B------:R5:W-:Y:S03]  /*0420*/  @P0 STS.U8 [UR5], R2 ;  /* 0x00000002ff000988 */ /* 0x000be60008000005 */
.L_x_5:
[----:B------:R-:W5:Y:S01]  /*0430*/  S2UR UR4, SR_CTAID.Z ;  /* 0x00000000000479c3 */ /* 0x000f620000002700 */
[----:B------:R-:W4:Y:S01]  /*0440*/  LDCU UR5, c[0x0][0x370] ;  /* 0x00006e00ff0577ac */ /* 0x000f220008000800 */
[----:B------:R-:W-:Y:S01]  /*0450*/  ISETP.GE.U32.AND P0, PT, R68, 0x20, PT ;  /* 0x000000204400780c */ /* 0x000fe20003f06070 */
[----:B----4-:R-:W-:Y:S01]  /*0460*/  VIADD R4, R4, 0xffffffff ;  /* 0xffffffff04047836 */ /* 0x010fe20000000000 */
[C---:B------:R-:W-:Y:S01]  /*0470*/  ISETP.NE.U32.AND P3, PT, R68.reuse, RZ, PT ;  /* 0x000000ff4400720c */ /* 0x040fe20003f65070 */
[----:B------:R-:W5:Y:S01]  /*0480*/  LDCU UR6, c[0x0][0x374] ;  /* 0x00006e80ff0677ac */ /* 0x000f620008000800 */
[----:B------:R-:W-:Y:S01]  /*0490*/  LEA R11, R68, UR8, 0x2 ;  /* 0x00000008440b7c11 */ /* 0x000fe2000f8e10ff */
[----:B-----5:R-:W-:Y:S01]  /*04a0*/  VIADD R12, R10, 0xffffffff ;  /* 0xffffffff0a0c7836 */ /* 0x020fe20000000000 */
[----:B------:R-:W4:Y:S01]  /*04b0*/  S2UR UR7, SR_CTAID.X ;  /* 0x00000000000779c3 */ /* 0x000f220000002500 */
[----:B------:R-:W5:Y:S01]  /*04c0*/  LDCU.64 UR16, c[0x0][0x3c0] ;  /* 0x00007800ff1077ac */ /* 0x000f620008000a00 */
[----:B--2---:R-:W-:Y:S01]  /*04d0*/  R2UR UR24, R3 ;  /* 0x00000000031872ca */ /* 0x004fe200000e0000 */
[----:B------:R-:W-:Y:S04]  /*04e0*/  BSSY.RECONVERGENT B0, `(.L_x_6) ;  /* 0x0000011000007945 */ /* 0x000fe80003800200 */
[----:B------:R2:W-:Y:S01]  /*04f0*/  @!P0 STS [R11], RZ ;  /* 0x000000ff0b008388 */ /* 0x0005e20000000800 */
[----:B------:R-:W-:-:S03]  /*0500*/  NOP ;  /* 0x0000000000007918 */ /* 0x000fc60000000000 */
[----:B------:R2:W-:Y:S01]  /*0510*/  @!P3 STS [UR8+0x24], R4 ;  /* 0x00002404ff00b988 */ /* 0x0005e20008000808 */
[----:B---3--:R-:W-:-:S03]  /*0520*/  UIMAD UR4, UR4, UR6, UR19 ;  /* 0x00000006040472a4 */ /* 0x008fc6000f8e0213 */
[----:B------:R2:W-:Y:S01]  /*0530*/  @!P3 STS [UR8+0x20], R12 ;  /* 0x0000200cff00b988 */ /* 0x0005e20008000808 */
[----:B----4-:R-:W-:-:S04]  /*0540*/  UIMAD UR4, UR4, UR5, UR7 ;  /* 0x00000005040472a4 */ /* 0x010fc8000f8e0207 */
[----:B------:R-:W-:-:S04]  /*0550*/  UIMAD UR4, UR4, 0x180, URZ ;  /* 0x00000180040478a4 */ /* 0x000fc8000f8e02ff */
[----:B-----5:R-:W-:-:S04]  /*0560*/  UIADD3 UR20, UP0, UPT, UR4, UR16, URZ ;  /* 0x0000001004147290 */ /* 0x020fc8000ff1e0ff */
[----:B------:R-:W-:Y:S01]  /*0570*/  ULEA.HI.X.SX32 UR21, UR4, UR17, 0x1, UP0 ;  /* 0x0000001104157291 */ /* 0x000fe200080f0eff */
[----:B--2---:R-:W-:Y:S11]  /*0580*/  @P3 BRA `(.L_x_7) ;  /* 0x0000000000183947 */ /* 0x004ff60003800000 */
[----:B------:R-:W2:Y:S01]  /*0590*/  LDS R2, [UR8+0x8] ;  /* 0x00000808ff027984 */ /* 0x000ea20008000800 */
[----:B------:R-:W3:Y:S01]  /*05a0*/  LDC.64 R6, c[0x0][0x380] ;  /* 0x0000e000ff067b82 */ /* 0x000ee20000000a00 */
[----:B------:R-:W-:Y:S02]  /*05b0*/  IMAD.MOV.U32 R3, RZ, RZ, 0x70 ;  /* 0x00000070ff037424 */ /* 0x000fe400078e00ff */
[----:B---3--:R3:W-:Y:S03]  /*05c0*/  STS.64 [UR8], R6 ;  /* 0x00000006ff007988 */ /* 0x0087e60008000a08 */
[----:B--2---:R-:W-:-:S05]  /*05d0*/  LOP3.LUT R2, R2, 0x10, R3, 0xd8, !PT ;  /* 0x0000001002027812 */ /* 0x004fca00078ed803 */
[----:B------:R3:W-:Y:S02]  /*05e0*/  STS [UR8+0x8], R2 ;  /* 0x00000802ff007988 */ /* 0x0007e40008000808 */
.L_x_7:
[----:B------:R-:W-:Y:S05]  /*05f0*/  BSYNC.RECONVERGENT B0 ;  /* 0x0000000000007941 */ /* 0x000fea0003800200 */
.L_x_6:
[----:B------:R-:W-:Y:S04]  /*0600*/  BSSY.RECONVERGENT B0, `(.L_x_8) ;  /* 0x000000a000007945 */ /* 0x000fe80003800200 */
[----:B------:R-:W-:Y:S05]  /*0610*/  @P3 BRA `(.L_x_9) ;  /* 0x0000000000203947 */ /* 0x000fea0003800000 */
[----:B---3--:R-:W2:Y:S01]  /*0620*/  LDS R2, [UR8+0x34] ;  /* 0x00003408ff027984 */ /* 0x008ea20008000800 */
[----:B------:R-:W-:Y:S02]  /*0630*/  IMAD.MOV.U32 R3, RZ, RZ, 0x1f000000 ;  /* 0x1f000000ff037424 */ /* 0x000fe400078e00ff */
[----:B------:R-:W-:Y:S01]  /*0640*/  @!P3 IMAD.MOV.U32 R5, RZ, RZ, 0x7f ;  /* 0x0000007fff05b424 */ /* 0x000fe200078e00ff */
[----:B------:R-:W3:Y:S02]  /*0650*/  @!P3 LDS R6, [UR8+0x38] ;  /* 0x00003808ff06b984 */ /* 0x000ee40008000800 */
[----:B--2---:R-:W-:Y:S02]  /*0660*/  LOP3.LUT R2, R2, 0xff000000, R3, 0xb8, !PT ;  /* 0xff00000002027812 */ /* 0x004fe400078eb803 */
[----:B---3--:R-:W-:-:S03]  /*0670*/  @!P3 LOP3.LUT R3, R6, 0xff, R5, 0xb8, !PT ;  /* 0x000000ff0603b812 */ /* 0x008fc600078eb805 */
[----:B------:R2:W-:Y:S04]  /*0680*/  STS [UR8+0x34], R2 ;  /* 0x00003402ff007988 */ /* 0x0005e80008000808 */
[----:B------:R2:W-:Y:S02]  /*0690*/  @!P3 STS [UR8+0x38], R3 ;  /* 0x00003803ff00b988 */ /* 0x0005e40008000808 */
.L_x_9:
[----:B------:R-:W-:Y:S05]  /*06a0*/  BSYNC.RECONVERGENT B0 ;  /* 0x0000000000007941 */ /* 0x000fea0003800200 */
.L_x_8:
[----:B------:R-:W-:Y:S04]  /*06b0*/  BSSY.RECONVERGENT B0, `(.L_x_10) ;  /* 0x000000e000007945 */ /* 0x000fe80003800200 */
[----:B------:R-:W-:Y:S05]  /*06c0*/  @P3 BRA `(.L_x_11) ;  /* 0x0000000000303947 */ /* 0x000fea0003800000 */
[----:B--2---:R-:W2:Y:S01]  /*06d0*/  LDS R3, [UR8+0x34] ;  /* 0x00003408ff037984 */ /* 0x004ea20008000800 */
[----:B------:R-:W4:Y:S03]  /*06e0*/  LDC.64 R8, c[0x0][0x3a8] ;  /* 0x0000ea00ff087b82 */ /* 0x000f260000000a00 */
[----:B---3--:R-:W3:Y:S01]  /*06f0*/  LDS R2, [UR8+0x1c] ;  /* 0x00001c08ff027984 */ /* 0x008ee20008000800 */
[C---:B----4-:R-:W-:Y:S01]  /*0700*/  SHF.L.U64.HI R6, R8.reuse, 0x1, R9 ;  /* 0x0000000108067819 */ /* 0x050fe20000010209 */
[----:B------:R-:W-:-:S03]  /*0710*/  IMAD.SHL.U32 R5, R8, 0x2, RZ ;  /* 0x0000000208057824 */ /* 0x000fc600078e00ff */
[--C-:B------:R-:W-:Y:S02]  /*0720*/  SHF.R.U32.HI R7, RZ, 0x4, R6.reuse ;  /* 0x00000004ff077819 */ /* 0x100fe40000011606 */
[----:B------:R-:W-:-:S05]  /*0730*/  SHF.R.U64 R5, R5, 0x4, R6 ;  /* 0x0000000405057819 */ /* 0x000fca0000001206 */
[----:B------:R4:W-:Y:S01]  /*0740*/  STS [UR8+0xc], R5 ;  /* 0x00000c05ff007988 */ /* 0x0009e20008000808 */
[----:B--2---:R-:W-:Y:S02]  /*0750*/  LOP3.LUT R3, R3, 0x7, RZ, 0xb8, !PT ;  /* 0x0000000703037812 */ /* 0x004fe400078eb8ff */
[----:B---3--:R-:W-:-:S03]  /*0760*/  LOP3.LUT R2, R2, 0xf, R7, 0xb8, !PT ;  /* 0x0000000f02027812 */ /* 0x008fc600078eb807 */
[----:B------:R4:W-:Y:S04]  /*0770*/  STS [UR8+0x34], R3 ;  /* 0x00003403ff007988 */ /* 0x0009e80008000808 */
[----:B------:R4:W-:Y:S02]  /*0780*/  STS [UR8+0x1c], R2 ;  /* 0x00001c02ff007988 */ /* 0x0009e40008000808 */
.L_x_11:
[----:B------:R-:W-:Y:S05]  /*0790*/  BSYNC.RECONVERGENT B0 ;  /* 0x0000000000007941 */ /* 0x000fea0003800200 */
.L_x_10:
[----:B------:R-:W-:Y:S04]  /*07a0*/  BSSY.RECONVERGENT B1, `(.L_x_12) ;  /* 0x000001a000017945 */ /* 0x000fe80003800200 */
[----:B------:R-:W-:Y:S04]  /*07b0*/  BSSY.RELIABLE B0, `(.L_x_13) ;  /* 0x0000015000007945 */ /* 0x000fe80003800100 */
[----:B------:R-:W-:Y:S05]  /*07c0*/  @P3 BRA `(.L_x_14) ;  /* 0x0000000000203947 */ /* 0x000fea0003800000 */
[----:B--234-:R-:W2:Y:S02]  /*07d0*/  LDS R2, [UR8+0x34] ;  /* 0x00003408ff027984 */ /* 0x01cea40008000800 */
[----:B--2---:R-:W-:-:S05]  /*07e0*/  LOP3.LUT R2, R2, 0x38, RZ, 0xb8, !PT ;  /* 0x0000003802027812 */ /* 0x004fca00078eb8ff */
[----:B------:R2:W-:Y:S01]  /*07f0*/  STS [UR8+0x34], R2 ;  /* 0x00003402ff007988 */ /* 0x0005e20008000808 */
[----:B------:R-:W-:Y:S05]  /*0800*/  @P3 BRA `(.L_x_15) ;  /* 0x0000000000203947 */ /* 0x000fea0003800000 */
[----:B--2---:R-:W2:Y:S01]  /*0810*/  LDS R2, [UR8+0x8] ;  /* 0x00000808ff027984 */ /* 0x004ea20008000800 */
[----:B------:R-:W-:-:S05]  /*0820*/  IMAD.MOV.U32 R3, RZ, RZ, 0x780 ;  /* 0x00000780ff037424 */ /* 0x000fca00078e00ff */
[----:B--2---:R-:W-:-:S05]  /*0830*/  LOP3.LUT R2, R2, 0x300, R3, 0xd8, !PT ;  /* 0x0000030002027812 */ /* 0x004fca00078ed803 */
[----:B------:R5:W-:Y:S02]  /*0840*/  STS [UR8+0x8], R2 ;  /* 0x00000802ff007988 */ /* 0x000be40008000808 */
.L_x_14:
[----:B------:R-:W-:Y:S05]  /*0850*/  @P3 BRA `(.L_x_16) ;  /* 0x0000000000283947 */ /* 0x000fea0003800000 */
[----:B--2345:R-:W2:Y:S02]  /*0860*/  LDS R2, [UR8+0x8] ;  /* 0x00000808ff027984 */ /* 0x03cea40008000800 */
[----:B--2---:R-:W-:-:S05]  /*0870*/  LOP3.LUT R2, R2, 0x1800, RZ, 0xb8, !PT ;  /* 0x0000180002027812 */ /* 0x004fca00078eb8ff */
[----:B------:R3:W-:Y:S02]  /*0880*/  STS [UR8+0x8], R2 ;  /* 0x00000802ff007988 */ /* 0x0007e40008000808 */
.L_x_15:
[----:B------:R-:W-:Y:S05]  /*0890*/  @P3 BREAK.RELIABLE B0 ;  /* 0x0000000000003942 */ /* 0x000fea0003800100 */
[----:B------:R-:W-:Y:S05]  /*08a0*/  @P3 BRA `(.L_x_17) ;  /* 0x0000000000243947 */ /* 0x000fea0003800000 */
[----:B------:R-:W4:Y:S01]  /*08b0*/  LDS R3, [UR8+0x8] ;  /* 0x00000808ff037984 */ /* 0x000f220008000800 */
[----:B--23--:R-:W-:-:S05]  /*08c0*/  IMAD.MOV.U32 R2, RZ, RZ, 0x6000 ;  /* 0x00006000ff027424 */ /* 0x00cfca00078e00ff */
[----:B----4-:R-:W-:-:S04]  /*08d0*/  LOP3.LUT R2, R3, 0x4000, R2, 0xd8, !PT ;  /* 0x0000400003027812 */ /* 0x010fc800078ed802 */
[----:B------:R-:W-:-:S05]  /*08e0*/  LOP3.LUT R2, R2, 0x400000, RZ, 0xb8, !PT ;  /* 0x0040000002027812 */ /* 0x000fca00078eb8ff */
[----:B------:R2:W-:Y:S02]  /*08f0*/  STS [UR8+0x8], R2 ;  /* 0x00000802ff007988 */ /* 0x0005e40008000808 */
.L_x_16:
[----:B------:R-:W-:Y:S05]  /*0900*/  BSYNC.RELIABLE B0 ;  /* 0x0000000000007941 */ /* 0x000fea0003800100 */
.L_x_13:
[----:B--2345:R-:W2:Y:S02]  /*0910*/  @!P3 LDS R2, [UR8+0x8] ;  /* 0x00000808ff02b984 */ /* 0x03cea40008000800 */
[----:B--2---:R-:W-:-:S05]  /*0920*/  @!P3 LOP3.LUT R2, R2, 0x8000, RZ, 0xb8, !PT ;  /* 0x000080000202b812 */ /* 0x004fca00078eb8ff */
[----:B------:R4:W-:Y:S02]  /*0930*/  @!P3 STS [UR8+0x8], R2 ;  /* 0x00000802ff00b988 */ /* 0x0009e40008000808 */
.L_x_17:
[----:B------:R-:W-:Y:S05]  /*0940*/  BSYNC.RECONVERGENT B1 ;  /* 0x0000000000017941 */ /* 0x000fea0003800200 */
.L_x_12:
[----:B------:R-:W-:Y:S05]  /*0950*/  WARPSYNC.ALL ;  /* 0x0000000000007948 */ /* 0x000fea0003800000 */
[----:B------:R-:W-:Y:S01]  /*0960*/  NOP ;  /* 0x0000000000007918 */ /* 0x000fe20000000000 */
[----:B------:R-:W5:Y:S02]  /*0970*/  LDC R5, c[0x0][0x39c] ;  /* 0x0000e700ff057b82 */ /* 0x000f640000000800 */
[----:B-----5:R-:W-:Y:S01]  /*0980*/  VIADD R5, R5, 0xffffffff ;  /* 0xffffffff05057836 */ /* 0x020fe20000000000 */
[----:B------:R-:W-:Y:S06]  /*0990*/  @P0 BRA `(.L_x_18) ;  /* 0x0000000000300947 */ /* 0x000fec0003800000 */
[----:B--234-:R-:W2:Y:S01]  /*09a0*/  S2R R2, SR_LANEID ;  /* 0x0000000000027919 */ /* 0x01cea20000000000 */
[----:B------:R-:W-:Y:S05]  /*09b0*/  WARPSYNC.ALL ;  /* 0x0000000000007948 */ /* 0x000fea0003800000 */
[----:B------:R-:W-:Y:S01]  /*09c0*/  NOP ;  /* 0x0000000000007918 */ /* 0x000fe20000000000 */
[----:B--2---:R-:W-:-:S05]  /*09d0*/  IMAD.SHL.U32 R6, R2, 0x4, RZ ;  /* 0x0000000402067824 */ /* 0x004fca00078e00ff */
[----:B------:R-:W2:Y:S01]  /*09e0*/  LDS R7, [R6+UR8] ;  /* 0x0000000806077984 */ /* 0x000ea20008000800 */
[----:B------:R-:W-:-:S05]  /*09f0*/  IADD3 R2, P1, PT, R6, UR20, RZ ;  /* 0x0000001406027c10 */ /* 0x000fca000ff3e0ff */
[----:B------:R-:W-:-:S05]  /*0a00*/  IMAD.X R3, RZ, RZ, UR21, P1 ;  /* 0x00000015ff037e24 */ /* 0x000fca00088e06ff */
[----:B--2---:R5:W2:Y:S01]  /*0a10*/  ATOMG.E.EXCH.STRONG.GPU PT, RZ, [R2], R7 ;  /* 0x0000000702ff73a8 */ /* 0x004aa200041ee100 */
[----:B------:R-:W-:-:S04]  /*0a20*/  DEPBAR {5,4,3,2,1,0} ;  /* 0x0000003f0000791a */ /* 0x000fc80000000000 */
[----:B------:R-:W3:Y:S02]  /*0a30*/  CCTL.E.C.LDCU.IV.DEEP [UR20] ;  /* 0x0000000014007540 */ /* 0x000ee40009c08000 */
[----:B---3--:R5:W-:Y:S01]  /*0a40*/  UTMACCTL.IV [UR20] ;  /* 0x00000000140079b9 */ /* 0x008be20008000000 */
[----:B------:R-:W-:Y:S01]  /*0a50*/  NOP ;  /* 0x0000000000007918 */ /* 0x000fe20000000000 */
.L_x_18:
[----:B------:R-:W-:Y:S05]  /*0a60*/  @P0 BRA `(.L_x_19) ;  /* 0x00000000000c0947 */ /* 0x000fea0003800000 */
[----:B------:R0:W-:Y:S01]  /*0a70*/  UTMACMDFLUSH ;  /* 0x00000000000079b7 */ /* 0x0001e20000000000 */
[----:B------:R-:W-:Y:S05]  /*0a80*/  @P0 BRA `(.L_x_19) ;  /* 0x0000000000040947 */ /* 0x000fea0003800000 */
[----:B------:R-:W-:-:S04]  /*0a90*/  DEPBAR.LE SB0, 0x0 ;  /* 0x000080000000791a */ /* 0x000fc80000000000 */
.L_x_19:
[----:B------:R-:W-:Y:S05]  /*0aa0*/  WARPSYNC.ALL ;  /* 0x0000000000007948 */ /* 0x000fea0003800000 */
[----:B------:R-:W-:Y:S01]  /*0ab0*/  NOP ;  /* 0x0000000000007918 */ /* 0x000fe20000000000 */
[----:B--2---:R-:W-:Y:S06]  /*0ac0*/  BAR.SYNC.DEFER_BLOCKING 0x0 ;  /* 0x0000000000007b1d */ /* 0x004fec0000010000 */
[----:B------:R-:W-:Y:S02]  /*0ad0*/  BSSY.RECONVERGENT B1, `(.L_x_20) ;  /* 0x000000b000017945 */ /* 0x000fe40003800200 */
[----:B------:R-:W-:Y:S06]  /*0ae0*/  BAR.SYNC.DEFER_BLOCKING 0x0 ;  /* 0x0000000000007b1d */ /* 0x000fec0000010000 */
[----:B------:R2:W-:Y:S01]  /*0af0*/  @!P0 STS [R11], RZ ;  /* 0x000000ff0b008388 */ /* 0x0005e20000000800 */
[----:B------:R-:W-:Y:S01]  /*0b00*/  NOP ;  /* 0x0000000000007918 */ /* 0x000fe20000000000 */
[----:B------:R-:W-:Y:S05]  /*0b10*/  @P3 BRA `(.L_x_21) ;  /* 0x0000000000183947 */ /* 0x000fea0003800000 */
[----:B---345:R-:W3:Y:S01]  /*0b20*/  LDS R2, [UR8+0x8] ;  /* 0x00000808ff027984 */ /* 0x038ee20008000800 */
[----:B------:R-:W4:Y:S01]  /*0b30*/  LDC.64 R6, c[0x0][0x388] ;  /* 0x0000e200ff067b82 */ /* 0x000f220000000a00 */
[----:B------:R-:W-:Y:S02]  /*0b40*/  IMAD.MOV.U32 R3, RZ, RZ, 0x70 ;  /* 0x00000070ff037424 */ /* 0x000fe400078e00ff */
[----:B----4-:R4:W-:Y:S03]  /*0b50*/  STS.64 [UR8], R6 ;  /* 0x00000006ff007988 */ /* 0x0109e60008000a08 */
[----:B---3--:R-:W-:-:S05]  /*0b60*/  LOP3.LUT R2, R2, 0x10, R3, 0xd8, !PT ;  /* 0x0000001002027812 */ /* 0x008fca00078ed803 */
[----:B------:R4:W-:Y:S02]  /*0b70*/  STS [UR8+0x8], R2 ;  /* 0x00000802ff007988 */ /* 0x0009e40008000808 */
.L_x_21:
[----:B-----5:R-:W-:Y:S05]  /*0b80*/  BSYNC.RECONVERGENT B1 ;  /* 0x0000000000017941 */ /* 0x020fea0003800200 */
.L_x_20:
[----:B------:R-:W-:Y:S04]  /*0b90*/  BSSY.RECONVERGENT B1, `(.L_x_22) ;  /* 0x000000a000017945 */ /* 0x000fe80003800200 */
[----:B------:R-:W-:Y:S05]  /*0ba0*/  @P3 BRA `(.L_x_23) ;  /* 0x0000000000203947 */ /* 0x000fea0003800000 */
[----:B---34-:R-:W3:Y:S01]  /*0bb0*/  LDS R2, [UR8+0x34] ;  /* 0x00003408ff027984 */ /* 0x018ee20008000800 */
[----:B------:R-:W-:Y:S02]  /*0bc0*/  IMAD.MOV.U32 R3, RZ, RZ, 0x3f000000 ;  /* 0x3f000000ff037424 */ /* 0x000fe400078e00ff */
[----:B------:R-:W-:Y:S01]  /*0bd0*/  @!P3 IMAD.MOV.U32 R6, RZ, RZ, 0x1f ;  /* 0x0000001fff06b424 */ /* 0x000fe200078e00ff */
[----:B------:R-:W4:Y:S02]  /*0be0*/  @!P3 LDS R7, [UR8+0x38] ;  /* 0x00003808ff07b984 */ /* 0x000f240008000800 */
[----:B---3--:R-:W-:Y:S02]  /*0bf0*/  LOP3.LUT R2, R2, 0xff000000, R3, 0xb8, !PT ;  /* 0xff00000002027812 */ /* 0x008fe400078eb803 */
[----:B----4-:R-:W-:-:S03]  /*0c00*/  @!P3 LOP3.LUT R3, R7, 0xff, R6, 0xb8, !PT ;  /* 0x000000ff0703b812 */ /* 0x010fc600078eb806 */
[----:B------:R5:W-:Y:S04]  /*0c10*/  STS [UR8+0x34], R2 ;  /* 0x00003402ff007988 */ /* 0x000be80008000808 */
[----:B------:R5:W-:Y:S02]  /*0c20*/  @!P3 STS [UR8+0x38], R3 ;  /* 0x00003803ff00b988 */ /* 0x000be40008000808 */
.L_x_23:
[----:B------:R-:W-:Y:S05]  /*0c30*/  BSYNC.RECONVERGENT B1 ;  /* 0x0000000000017941 */ /* 0x000fea0003800200 */
.L_x_22:
[----:B------:R-:W-:Y:S04]  /*0c40*/  BSSY.RECONVERGENT B1, `(.L_x_24) ;  /* 0x0000004000017945 */ /* 0x000fe80003800200 */
[----:B------:R-:W-:Y:S05]  /*0c50*/  @P3 BRA `(.L_x_25) ;  /* 0x0000000000083947 */ /* 0x000fea0003800000 */
[----:B------:R2:W-:Y:S04]  /*0c60*/  STS [UR8+0x24], R12 ;  /* 0x0000240cff007988 */ /* 0x0005e80008000808 */
[----:B------:R2:W-:Y:S02]  /*0c70*/  STS [UR8+0x20], R5 ;  /* 0x00002005ff007988 */ /* 0x0005e40008000808 */
.L_x_25:
[----:B------:R-:W-:Y:S05]  /*0c80*/  BSYNC.RECONVERGENT B1 ;  /* 0x0000000000017941 */ /* 0x000fea0003800200 */
.L_x_24:
[----:B------:R-:W-:Y:S04]  /*0c90*/  BSSY.RECONVERGENT B1, `(.L_x_26) ;  /* 0x000000e000017945 */ /* 0x000fe80003800200 */
[----:B------:R-:W-:Y:S05]  /*0ca0*/  @P3 BRA `(.L_x_27) ;  /* 0x0000000000303947 */ /* 0x000fea0003800000 */
[----:B-----5:R-:W5:Y:S01]  /*0cb0*/  LDS R3, [UR8+0x34] ;  /* 0x00003408ff037984 */ /* 0x020f620008000800 */
[----:B----4-:R-:W4:Y:S03]  /*0cc0*/  LDC.64 R6, c[0x0][0x3b0] ;  /* 0x0000ec00ff067b82 */ /* 0x010f260000000a00 */
[----:B---3--:R-:W3:Y:S01]  /*0cd0*/  LDS R2, [UR8+0x1c] ;  /* 0x00001c08ff027984 */ /* 0x008ee20008000800 */
[C---:B----4-:R-:W-:Y:S01]  /*0ce0*/  SHF.L.U64.HI R7, R6.reuse, 0x1, R7 ;  /* 0x0000000106077819 */ /* 0x050fe20000010207 */
[----:B------:R-:W-:-:S03]  /*0cf0*/  IMAD.SHL.U32 R6, R6, 0x2, RZ ;  /* 0x0000000206067824 */ /* 0x000fc600078e00ff */
[--C-:B------:R-:W-:Y:S02]  /*0d00*/  SHF.R.U32.HI R9, RZ, 0x4, R7.reuse ;  /* 0x00000004ff097819 */ /* 0x100fe40000011607 */
[----:B------:R-:W-:-:S05]  /*0d10*/  SHF.R.U64 R6, R6, 0x4, R7 ;  /* 0x0000000406067819 */ /* 0x000fca0000001207 */
[----:B------:R4:W-:Y:S01]  /*0d20*/  STS [UR8+0xc], R6 ;  /* 0x00000c06ff007988 */ /* 0x0009e20008000808 */
[----:B-----5:R-:W-:Y:S02]  /*0d30*/  LOP3.LUT R3, R3, 0x7, RZ, 0xb8, !PT ;  /* 0x0000000703037812 */ /* 0x020fe400078eb8ff */
[----:B---3--:R-:W-:-:S03]  /*0d40*/  LOP3.LUT R2, R2, 0xf, R9, 0xb8, !PT ;  /* 0x0000000f02027812 */ /* 0x008fc600078eb809 */
[----:B------:R4:W-:Y:S04]  /*0d50*/  STS [UR8+0x34], R3 ;  /* 0x00003403ff007988 */ /* 0x0009e80008000808 */
[----:B------:R4:W-:Y:S02]  /*0d60*/  STS [UR8+0x1c], R2 ;  /* 0x00001c02ff007988 */ /* 0x0009e40008000808 */
.L_x_27:
[----:B------:R-:W-:Y:S05]  /*0d70*/  BSYNC.RECONVERGENT B1 ;  /* 0x0000000000017941 */ /* 0x000fea0003800200 */
.L_x_26:
[----:B------:R-:W-:Y:S04]  /*0d80*/  BSSY.RECONVERGENT B2, `(.L_x_28) ;  /* 0x000001a000027945 */ /* 0x000fe80003800200 */
[----:B------:R-:W-:Y:S04]  /*0d90*/  BSSY.RELIABLE B1, `(.L_x_29) ;  /* 0x0000015000017945 */ /* 0x000fe80003800100 */
[----:B------:R-:W-:Y:S05]  /*0da0*/  @P3 BRA `(.L_x_30) ;  /* 0x0000000000203947 */ /* 0x000fea0003800000 */
[----:B---345:R-:W3:Y:S02]  /*0db0*/  LDS R2, [UR8+0x34] ;  /* 0x00003408ff027984 */ /* 0x038ee40008000800 */
[----:B---3--:R-:W-:-:S05]  /*0dc0*/  LOP3.LUT R2, R2, 0x38, RZ, 0xb8, !PT ;  /* 0x0000003802027812 */ /* 0x008fca00078eb8ff */
[----:B------:R3:W-:Y:S01]  /*0dd0*/  STS [UR8+0x34], R2 ;  /* 0x00003402ff007988 */ /* 0x0007e20008000808 */
[----:B------:R-:W-:Y:S05]  /*0de0*/  @P3 BRA `(.L_x_31) ;  /* 0x0000000000203947 */ /* 0x000fea0003800000 */
[----:B---3--:R-:W3:Y:S01]  /*0df0*/  LDS R2, [UR8+0x8] ;  /* 0x00000808ff027984 */ /* 0x008ee20008000800 */
[----:B------:R-:W-:-:S05]  /*0e00*/  IMAD.MOV.U32 R3, RZ, RZ, 0x780 ;  /* 0x00000780ff037424 */ /* 0x000fca00078e00ff */
[----:B---3--:R-:W-:-:S05]  /*0e10*/  LOP3.LUT R2, R2, 0x300, R3, 0xd8, !PT ;  /* 0x0000030002027812 */ /* 0x008fca00078ed803 */
[----:B------:R3:W-:Y:S02]  /*0e20*/  STS [UR8+0x8], R2 ;  /* 0x00000802ff007988 */ /* 0x0007e40008000808 */
.L_x_30:
[----:B------:R-:W-:Y:S05]  /*0e30*/  @P3 BRA `(.L_x_32) ;  /* 0x0000000000283947 */ /* 0x000fea0003800000 */
[----:B---345:R-:W3:Y:S02]  /*0e40*/  LDS R2, [UR8+0x8] ;  /* 0x00000808ff027984 */ /* 0x038ee40008000800 */
[----:B---3--:R-:W-:-:S05]  /*0e50*/  LOP3.LUT R2, R2, 0x1800, RZ, 0xb8, !PT ;  /* 0x0000180002027812 */ /* 0x008fca00078eb8ff */
[----:B------:R4:W-:Y:S02]  /*0e60*/  STS [UR8+0x8], R2 ;  /* 0x00000802ff007988 */ /* 0x0009e40008000808 */
.L_x_31:
[----:B------:R-:W-:Y:S05]  /*0e70*/  @P3 BREAK.RELIABLE B1 ;  /* 0x0000000000013942 */ /* 0x000fea0003800100 */
[----:B------:R-:W-:Y:S05]  /*0e80*/  @P3 BRA `(.L_x_33) ;  /* 0x0000000000243947 */ /* 0x000fea0003800000 */
[----:B---34-:R-:W3:Y:S01]  /*0e90*/  LDS R2, [UR8+0x8] ;  /* 0x00000808ff027984 */ /* 0x018ee20008000800 */
[----:B------:R-:W-:-:S05]  /*0ea0*/  IMAD.MOV.U32 R3, RZ, RZ, 0x6000 ;  /* 0x00006000ff037424 */ /* 0x000fca00078e00ff */
[----:B---3--:R-:W-:-:S04]  /*0eb0*/  LOP3.LUT R2, R2, 0x6000, R3, 0xd8, !PT ;  /* 0x0000600002027812 */ /* 0x008fc800078ed803 */
[----:B------:R-:W-:-:S05]  /*0ec0*/  LOP3.LUT R2, R2, 0x400000, RZ, 0xb8, !PT ;  /* 0x0040000002027812 */ /* 0x000fca00078eb8ff */
[----:B------:R3:W-:Y:S02]  /*0ed0*/  STS [UR8+0x8], R2 ;  /* 0x00000802ff007988 */ /* 0x0007e40008000808 */
.L_x_32:
[----:B------:R-:W-:Y:S05]  /*0ee0*/  BSYNC.RELIABLE B1 ;  /* 0x0000000000017941 */ /* 0x000fea0003800100 */
.L_x_29:
[----:B---345:R-:W3:Y:S02]  /*0ef0*/  @!P3 LDS R2, [UR8+0x8] ;  /* 0x00000808ff02b984 */ /* 0x038ee40008000800 */
[----:B---3--:R-:W-:-:S05]  /*0f00*/  @!P3 LOP3.LUT R2, R2, 0x8000, RZ, 0xb8, !PT ;  /* 0x000080000202b812 */ /* 0x008fca00078eb8ff */
[----:B------:R5:W-:Y:S02]  /*0f10*/  @!P3 STS [UR8+0x8], R2 ;  /* 0x00000802ff00b988 */ /* 0x000be40008000808 */
.L_x_33:
[----:B------:R-:W-:Y:S05]  /*0f20*/  BSYNC.RECONVERGENT B2 ;  /* 0x0000000000027941 */ /* 0x000fea0003800200 */
.L_x_28:
[----:B------:R-:W-:Y:S05]  /*0f30*/  WARPSYNC.ALL ;  /* 0x0000000000007948 */ /* 0x000fea0003800000 */
[----:B------:R-:W-:Y:S01]  /*0f40*/  NOP ;  /* 0x0000000000007918 */ /* 0x000fe20000000000 */
[----:B------:R-:W-:-:S04]  /*0f50*/  UIADD3 UR5, UPT, UPT, UR4, 0x80, URZ ;  /* 0x0000008004057890 */ /* 0x000fc8000fffe0ff */
[----:B------:R-:W-:-:S04]  /*0f60*/  UIADD3 UR22, UP0, UPT, UR5, UR16, URZ ;  /* 0x0000001005167290 */ /* 0x000fc8000ff1e0ff */
[----:B------:R-:W-:Y:S01]  /*0f70*/  ULEA.HI.X.SX32 UR23, UR5, UR17, 0x1, UP0 ;  /* 0x0000001105177291 */ /* 0x000fe200080f0eff */
[----:B------:R-:W-:Y:S11]  /*0f80*/  @P0 BRA `(.L_x_34) ;  /* 0x0000000000300947 */ /* 0x000ff60003800000 */
[----:B---345:R-:W3:Y:S01]  /*0f90*/  S2R R2, SR_LANEID ;  /* 0x0000000000027919 */ /* 0x038ee20000000000 */
[----:B------:R-:W-:Y:S05]  /*0fa0*/  WARPSYNC.ALL ;  /* 0x0000000000007948 */ /* 0x000fea0003800000 */
[----:B------:R-:W-:Y:S01]  /*0fb0*/  NOP ;  /* 0x0000000000007918 */ /* 0x000fe20000000000 */
[----:B---3--:R-:W-:-:S05]  /*0fc0*/  IMAD.SHL.U32 R6, R2, 0x4, RZ ;  /* 0x0000000402067824 */ /* 0x008fca00078e00ff */
[----:B------:R-:W3:Y:S01]  /*0fd0*/  LDS R7, [R6+UR8] ;  /* 0x0000000806077984 */ /* 0x000ee20008000800 */
[----:B------:R-:W-:-:S05]  /*0fe0*/  IADD3 R2, P1, PT, R6, UR22, RZ ;  /* 0x0000001606027c10 */ /* 0x000fca000ff3e0ff */
[----:B------:R-:W-:-:S05]  /*0ff0*/  IMAD.X R3, RZ, RZ, UR23, P1 ;  /* 0x00000017ff037e24 */ /* 0x000fca00088e06ff */
[----:B---3--:R3:W4:Y:S01]  /*1000*/  ATOMG.E.EXCH.STRONG.GPU PT, RZ, [R2], R7 ;  /* 0x0000000702ff73a8 */ /* 0x00872200041ee100 */
[----:B------:R-:W-:-:S04]  /*1010*/  DEPBAR {5,4,3,2,1,0} ;  /* 0x0000003f0000791a */ /* 0x000fc80000000000 */
[----:B------:R-:W5:Y:S02]  /*1020*/  CCTL.E.C.LDCU.IV.DEEP [UR22] ;  /* 0x0000000016007540 */ /* 0x000f640009c08000 */
[----:B-----5:R3:W-:Y:S01]  /*1030*/  UTMACCTL.IV [UR22] ;  /* 0x00000000160079b9 */ /* 0x0207e20008000000 */
[----:B------:R-:W-:Y:S01]  /*1040*/  NOP ;  /* 0x0000000000007918 */ /* 0x000fe20000000000 */
.L_x_34:
[----:B------:R-:W-:Y:S05]  /*1050*/  @P0 BRA `(.L_x_35) ;  /* 0x00000000000c0947 */ /* 0x000fea0003800000 */
[----:B------:R0:W-:Y:S01]  /*1060*/  UTMACMDFLUSH ;  /* 0x00000000000079b7 */ /* 0x0001e20000000000 */
[----:B------:R-:W-:Y:S05]  /*1070*/  @P0 BRA `(.L_x_35) ;  /* 0x0000000000040947 */ /* 0x000fea0003800000 */
[----:B------:R-:W-:-:S04]  /*1080*/  DEPBAR.LE SB0, 0x0 ;  /* 0x000080000000791a */ /* 0x000fc80000000000 */
.L_x_35:
[----:B------:R-:W-:Y:S05]  /*1090*/  WARPSYNC.ALL ;  /* 0x0000000000007948 */ /* 0x000fea0003800000 */
[----:B------:R-:W-:Y:S01]  /*10a0*/  NOP ;  /* 0x0000000000007918 */ /* 0x000fe20000000000 */
[----:B----4-:R-:W-:Y:S06]  /*10b0*/  BAR.SYNC.DEFER_BLOCKING 0x0 ;  /* 0x0000000000007b1d */ /* 0x010fec0000010000 */
[----:B------:R-:W-:Y:S02]  /*10c0*/  BSSY.RECONVERGENT B2, `(.L_x_36) ;  /* 0x000000b000027945 */ /* 0x000fe40003800200 */
[----:B------:R-:W-:Y:S06]  /*10d0*/  BAR.SYNC.DEFER_BLOCKING 0x0 ;  /* 0x0000000000007b1d */ /* 0x000fec0000010000 */
[----:B------:R4:W-:Y:S01]  /*10e0*/  @!P0 STS [R11], RZ ;  /* 0x000000ff0b008388 */ /* 0x0009e20000000800 */
[----:B------:R-:W-:Y:S01]  /*10f0*/  NOP ;  /* 0x0000000000007918 */ /* 0x000fe20000000000 */
[----:B------:R-:W-:Y:S05]  /*1100*/  @P3 BRA `(.L_x_37) ;  /* 0x0000000000183947 */ /* 0x000fea0003800000 */
[----:B---3-5:R-:W3:Y:S01]  /*1110*/  LDS R2, [UR8+0x8] ;  /* 0x00000808ff027984 */ /* 0x028ee20008000800 */
[----:B------:R-:W5:Y:S01]  /*1120*/  LDC.64 R6, c[0x0][0x390] ;  /* 0x0000e400ff067b82 */ /* 0x000f620000000a00 */
[----:B------:R-:W-:Y:S02]  /*1130*/  IMAD.MOV.U32 R3, RZ, RZ, 0x70 ;  /* 0x00000070ff037424 */ /* 0x000fe400078e00ff */
[----:B-----5:R5:W-:Y:S03]  /*1140*/  STS.64 [UR8], R6 ;  /* 0x00000006ff007988 */ /* 0x020be60008000a08 */
[----:B---3--:R-:W-:-:S05]  /*1150*/  LOP3.LUT R2, R2, 0x10, R3, 0xd8, !PT ;  /* 0x0000001002027812 */ /* 0x008fca00078ed803 */
[----:B------:R5:W-:Y:S02]  /*1160*/  STS [UR8+0x8], R2 ;  /* 0x00000802ff007988 */ /* 0x000be40008000808 */
.L_x_37:
[----:B---3--:R-:W-:Y:S05]  /*1170*/  BSYNC.RECONVERGENT B2 ;  /* 0x0000000000027941 */ /* 0x008fea0003800200 */
.L_x_36:
[----:B------:R-:W-:Y:S04]  /*1180*/  BSSY.RECONVERGENT B3, `(.L_x_38) ;  /* 0x0000011000037945 */ /* 0x000fe80003800200 */
[----:B------:R-:W-:Y:S04]  /*1190*/  BSSY.RELIABLE B2, `(.L_x_39) ;  /* 0x000000e000027945 */ /* 0x000fe80003800100 */
[----:B------:R-:W-:Y:S05]  /*11a0*/  @P3 BRA `(.L_x_40) ;  /* 0x0000000000243947 */ /* 0x000fea0003800000 */
[----:B-----5:R-:W3:Y:S01]  /*11b0*/  LDS R2, [UR8+0x34] ;  /* 0x00003408ff027984 */ /* 0x020ee20008000800 */
[----:B------:R-:W-:-:S05]  /*11c0*/  IMAD.MOV.U32 R3, RZ, RZ, 0x3f000000 ;  /* 0x3f000000ff037424 */ /* 0x000fca00078e00ff */
[----:B---3--:R-:W-:-:S05]  /*11d0*/  LOP3.LUT R2, R2, 0xff000000, R3, 0xb8, !PT ;  /* 0xff00000002027812 */ /* 0x008fca00078eb803 */
[----:B------:R3:W-:Y:S01]  /*11e0*/  STS [UR8+0x34], R2 ;  /* 0x00003402ff007988 */ /* 0x0007e20008000808 */
[----:B------:R-:W-:Y:S05]  /*11f0*/  @P3 BRA `(.L_x_41) ;  /* 0x00000000001c3947 */ /* 0x000fea0003800000 */
[----:B---3--:R-:W3:Y:S01]  /*1200*/  LDS R2, [UR8+0x38] ;  /* 0x00003808ff027984 */ /* 0x008ee20008000800 */
[----:B------:R-:W-:-:S05]  /*1210*/  IMAD.MOV.U32 R3, RZ, RZ, 0x7f ;  /* 0x0000007fff037424 */ /* 0x000fca00078e00ff */
[----:B---3--:R-:W-:-:S05]  /*1220*/  LOP3.LUT R2, R2, 0xff, R3, 0xb8, !PT ;  /* 0x000000ff02027812 */ /* 0x008fca00078eb803 */
[----:B------:R3:W-:Y:S02]  /*1230*/  STS [UR8+0x38], R2 ;  /* 0x00003802ff007988 */ /* 0x0007e40008000808 */
.L_x_40:
[----:B------:R-:W-:Y:S05]  /*1240*/  @P3 BREAK.RELIABLE B2 ;  /* 0x0000000000023942 */ /* 0x000fea0003800100 */
[----:B------:R-:W-:Y:S05]  /*1250*/  @P3 BRA `(.L_x_42) ;  /* 0x00000000000c3947 */ /* 0x000fea0003800000 */
[----:B------:R2:W-:Y:S02]  /*1260*/  STS [UR8+0x20], R5 ;  /* 0x00002005ff007988 */ /* 0x0005e40008000808 */
.L_x_41:
[----:B------:R-:W-:Y:S05]  /*1270*/  BSYNC.RELIABLE B2 ;  /* 0x0000000000027941 */ /* 0x000fea0003800100 */
.L_x_39:
[----:B------:R2:W-:Y:S02]  /*1280*/  @!P3 STS [UR8+0x24], R4 ;  /* 0x00002404ff00b988 */ /* 0x0005e40008000808 */
.L_x_42:
[----:B------:R-:W-:Y:S05]  /*1290*/  BSYNC.RECONVERGENT B3 ;  /* 0x0000000000037941 */ /* 0x000fea0003800200 */
.L_x_38:
[----:B------:R-:W-:Y:S05]  /*12a0*/  WARPSYNC.ALL ;  /* 0x0000000000007948 */ /* 0x000fea0003800000 */
[----:B------:R-:W-:Y:S01]  /*12b0*/  NOP ;  /* 0x0000000000007918 */ /* 0x000fe20000000000 */
[----:B------:R-:W-:Y:S04]  /*12c0*/  BSSY.RECONVERGENT B3, `(.L_x_43) ;  /* 0x000000e000037945 */ /* 0x000fe80003800200 */
[----:B------:R-:W-:Y:S05]  /*12d0*/  @P3 BRA `(.L_x_44) ;  /* 0x0000000000303947 */ /* 0x000fea0003800000 */
[----:B------:R-:W2:Y:S02]  /*12e0*/  LDS R3, [UR8+0x34] ;  /* 0x00003408ff037984 */ /* 0x000ea40008000800 */
[----:B--2---:R-:W2:Y:S02]  /*12f0*/  LDC.64 R4, c[0x0][0x3b8] ;  /* 0x0000ee00ff047b82 */ /* 0x004ea40000000a00 */
[----:B---3-5:R-:W3:Y:S01]  /*1300*/  LDS R2, [UR8+0x1c] ;  /* 0x00001c08ff027984 */ /* 0x028ee20008000800 */
[C---:B--2---:R-:W-:Y:S01]  /*1310*/  SHF.L.U64.HI R5, R4.reuse, 0x1, R5 ;  /* 0x0000000104057819 */ /* 0x044fe20000010205 */
[----:B------:R-:W-:-:S03]  /*1320*/  IMAD.SHL.U32 R4, R4, 0x2, RZ ;  /* 0x0000000204047824 */ /* 0x000fc600078e00ff */
[--C-:B------:R-:W-:Y:S02]  /*1330*/  SHF.R.U32.HI R7, RZ, 0x4, R5.reuse ;  /* 0x00000004ff077819 */ /* 0x100fe40000011605 */
[----:B------:R-:W-:-:S05]  /*1340*/  SHF.R.U64 R4, R4, 0x4, R5 ;  /* 0x0000000404047819 */ /* 0x000fca0000001205 */
[----:B------:R2:W-:Y:S01]  /*1350*/  STS [UR8+0xc], R4 ;  /* 0x00000c04ff007988 */ /* 0x0005e20008000808 */
[----:B------:R-:W-:Y:S02]  /*1360*/  LOP3.LUT R3, R3, 0x7, RZ, 0xb8, !PT ;  /* 0x0000000703037812 */ /* 0x000fe400078eb8ff */
[----:B---3--:R-:W-:-:S03]  /*1370*/  LOP3.LUT R2, R2, 0xf, R7, 0xb8, !PT ;  /* 0x0000000f02027812 */ /* 0x008fc600078eb807 */
[----:B------:R2:W-:Y:S04]  /*1380*/  STS [UR8+0x34], R3 ;  /* 0x00003403ff007988 */ /* 0x0005e80008000808 */
[----:B------:R2:W-:Y:S02]  /*1390*/  STS [UR8+0x1c], R2 ;  /* 0x00001c02ff007988 */ /* 0x0005e40008000808 */
.L_x_44:
[----:B------:R-:W-:Y:S05]  /*13a0*/  BSYNC.RECONVERGENT B3 ;  /* 0x0000000000037941 */ /* 0x000fea0003800200 */
.L_x_43:
[----:B------:R-:W-:Y:S04]  /*13b0*/  BSSY.RECONVERGENT B4, `(.L_x_45) ;  /* 0x000001a000047945 */ /* 0x000fe80003800200 */
[----:B------:R-:W-:Y:S04]  /*13c0*/  BSSY.RELIABLE B3, `(.L_x_46) ;  /* 0x0000015000037945 */ /* 0x000fe80003800100 */
[----:B------:R-:W-:Y:S05]  /*13d0*/  @P3 BRA `(.L_x_47) ;  /* 0x0000000000203947 */ /* 0x000fea0003800000 */
[----:B--23-5:R-:W2:Y:S02]  /*13e0*/  LDS R2, [UR8+0x34] ;  /* 0x00003408ff027984 */ /* 0x02cea40008000800 */
[----:B--2---:R-:W-:-:S05]  /*13f0*/  LOP3.LUT R2, R2, 0x38, RZ, 0xb8, !PT ;  /* 0x0000003802027812 */ /* 0x004fca00078eb8ff */
[----:B------:R2:W-:Y:S01]  /*1400*/  STS [UR8+0x34], R2 ;  /* 0x00003402ff007988 */ /* 0x0005e20008000808 */
[----:B------:R-:W-:Y:S05]  /*1410*/  @P3 BRA `(.L_x_48) ;  /* 0x0000000000203947 */ /* 0x000fea0003800000 */
[----:B--2---:R-:W2:Y:S01]  /*1420*/  LDS R2, [UR8+0x8] ;  /* 0x00000808ff027984 */ /* 0x004ea20008000800 */
[----:B------:R-:W-:-:S05]  /*1430*/  IMAD.MOV.U32 R3, RZ, RZ, 0x780 ;  /* 0x00000780ff037424 */ /* 0x000fca00078e00ff */
[----:B--2---:R-:W-:-:S05]  /*1440*/  LOP3.LUT R2, R2, 0x300, R3, 0xd8, !PT ;  /* 0x0000030002027812 */ /* 0x004fca00078ed803 */
[----:B------:R2:W-:Y:S02]  /*1450*/  STS [UR8+0x8], R2 ;  /* 0x00000802ff007988 */ /* 0x0005e40008000808 */
.L_x_47:
[----:B------:R-:W-:Y:S05]  /*1460*/  @P3 BRA `(.L_x_49) ;  /* 0x0000000000283947 */ /* 0x000fea0003800000 */
[----:B--23-5:R-:W2:Y:S02]  /*1470*/  LDS R2, [UR8+0x8] ;  /* 0x00000808ff027984 */ /* 0x02cea40008000800 */
[----:B--2---:R-:W-:-:S05]  /*1480*/  LOP3.LUT R2, R2, 0x1800, RZ, 0xb8, !PT ;  /* 0x0000180002027812 */ /* 0x004fca00078eb8ff */
[----:B------:R3:W-:Y:S02]  /*1490*/  STS [UR8+0x8], R2 ;  /* 0x00000802ff007988 */ /* 0x0007e40008000808 */
.L_x_48:
[----:B------:R-:W-:Y:S05]  /*14a0*/  @P3 BREAK.RELIABLE B3 ;  /* 0x0000000000033942 */ /* 0x000fea0003800100 */
[----:B------:R-:W-:Y:S05]  /*14b0*/  @P3 BRA `(.L_x_50) ;  /* 0x0000000000243947 */ /* 0x000fea0003800000 */
[----:B--23--:R-:W2:Y:S01]  /*14c0*/  LDS R2, [UR8+0x8] ;  /* 0x00000808ff027984 */ /* 0x00cea20008000800 */
[----:B------:R-:W-:-:S05]  /*14d0*/  IMAD.MOV.U32 R3, RZ, RZ, 0x6000 ;  /* 0x00006000ff037424 */ /* 0x000fca00078e00ff */
[----:B--2---:R-:W-:-:S04]  /*14e0*/  LOP3.LUT R2, R2, 0x6000, R3, 0xd8, !PT ;  /* 0x0000600002027812 */ /* 0x004fc800078ed803 */
[----:B------:R-:W-:-:S05]  /*14f0*/  LOP3.LUT R2, R2, 0x400000, RZ, 0xb8, !PT ;  /* 0x0040000002027812 */ /* 0x000fca00078eb8ff */
[----:B------:R2:W-:Y:S02]  /*1500*/  STS [UR8+0x8], R2 ;  /* 0x00000802ff007988 */ /* 0x0005e40008000808 */
.L_x_49:
[----:B------:R-:W-:Y:S05]  /*1510*/  BSYNC.RELIABLE B3 ;  /* 0x0000000000037941 */ /* 0x000fea0003800100 */
.L_x_46:
[----:B--23-5:R-:W2:Y:S02]  /*1520*/  @!P3 LDS R2, [UR8+0x8] ;  /* 0x00000808ff02b984 */ /* 0x02cea40008000800 */
[----:B--2---:R-:W-:-:S05]  /*1530*/  @!P3 LOP3.LUT R2, R2, 0x8000, RZ, 0xb8, !PT ;  /* 0x000080000202b812 */ /* 0x004fca00078eb8ff */
[----:B------:R5:W-:Y:S02]  /*1540*/  @!P3 STS [UR8+0x8], R2 ;  /* 0x00000802ff00b988 */ /* 0x000be40008000808 */
.L_x_50:
[----:B------:R-:W-:Y:S05]  /*1550*/  BSYNC.RECONVERGENT B4 ;  /* 0x0000000000047941 */ /* 0x000fea0003800200 */
.L_x_45:
[----:B------:R-:W-:Y:S05]  /*1560*/  WARPSYNC.ALL ;  /* 0x0000000000007948 */ /* 0x000fea0003800000 */
[----:B------:R-:W-:Y:S01]  /*1570*/  NOP ;  /* 0x0000000000007918 */ /* 0x000fe20000000000 */
[----:B------:R-:W-:-:S04]  /*1580*/  UIADD3 UR4, UPT, UPT, UR4, 0x100, URZ ;  /* 0x0000010004047890 */ /* 0x000fc8000fffe0ff */
[----:B------:R-:W-:-:S04]  /*1590*/  UIADD3 UR16, UP0, UPT, UR4, UR16, URZ ;  /* 0x0000001004107290 */ /* 0x000fc8000ff1e0ff */
[----:B------:R-:W-:Y:S01]  /*15a0*/  ULEA.HI.X.SX32 UR17, UR4, UR17, 0x1, UP0 ;  /* 0x0000001104117291 */ /* 0x000fe200080f0eff */
[----:B------:R-:W-:Y:S11]  /*15b0*/  @P0 BRA `(.L_x_51) ;  /* 0x0000000000300947 */ /* 0x000ff60003800000 */
[----:B--23-5:R-:W2:Y:S01]  /*15c0*/  S2R R2, SR_LANEID ;  /* 0x0000000000027919 */ /* 0x02cea20000000000 */
[----:B------:R-:W-:Y:S05]  /*15d0*/  WARPSYNC.ALL ;  /* 0x0000000000007948 */ /* 0x000fea0003800000 */
[----:B------:R-:W-:Y:S01]  /*15e0*/  NOP ;  /* 0x0000000000007918 */ /* 0x000fe20000000000 */
[----:B--2---:R-:W-:-:S05]  /*15f0*/  IMAD.SHL.U32 R4, R2, 0x4, RZ ;  /* 0x0000000402047824 */ /* 0x004fca00078e00ff */
[----:B------:R-:W2:Y:S01]  /*1600*/  LDS R5, [R4+UR8] ;  /* 0x0000000804057984 */ /* 0x000ea20008000800 */
[----:B------:R-:W-:-:S05]  /*1610*/  IADD3 R2, P1, PT, R4, UR16, RZ ;  /* 0x0000001004027c10 */ /* 0x000fca000ff3e0ff */
[----:B------:R-:W-:-:S05]  /*1620*/  IMAD.X R3, RZ, RZ, UR17, P1 ;  /* 0x00000011ff037e24 */ /* 0x000fca00088e06ff */
[----:B--2---:R2:W3:Y:S01]  /*1630*/  ATOMG.E.EXCH.STRONG.GPU PT, RZ, [R2], R5 ;  /* 0x0000000502ff73a8 */ /* 0x0044e200041ee100 */
[----:B------:R-:W-:-:S04]  /*1640*/  DEPBAR {5,4,3,2,1,0} ;  /* 0x0000003f0000791a */ /* 0x000fc80000000000 */
[----:B------:R-:W5:Y:S02]  /*1650*/  CCTL.E.C.LDCU.IV.DEEP [UR16] ;  /* 0x0000000010007540 */ /* 0x000f640009c08000 */
[----:B-----5:R2:W-:Y:S01]  /*1660*/  UTMACCTL.IV [UR16] ;  /* 0x00000000100079b9 */ /* 0x0205e20008000000 */
[----:B------:R-:W-:Y:S01]  /*1670*/  NOP ;  /* 0x0000000000007918 */ /* 0x000fe20000000000 */
.L_x_51:
[----:B------:R-:W-:Y:S05]  /*1680*/  @P0 BRA `(.L_x_52) ;  /* 0x00000000000c0947 */ /* 0x000fea0003800000 */
[----:B------:R0:W-:Y:S01]  /*1690*/  UTMACMDFLUSH ;  /* 0x00000000000079b7 */ /* 0x0001e20000000000 */
[----:B------:R-:W-:Y:S05]  /*16a0*/  @P0 BRA `(.L_x_52) ;  /* 0x0000000000040947 */ /* 0x000fea0003800000 */
[----:B------:R-:W-:-:S04]  /*16b0*/  DEPBAR.LE SB0, 0x0 ;  /* 0x000080000000791a */ /* 0x000fc80000000000 */
.L_x_52:
[----:B------:R-:W-:Y:S05]  /*16c0*/  WARPSYNC.ALL ;  /* 0x0000000000007948 */ /* 0x000fea0003800000 */
[----:B------:R-:W-:Y:S01]  /*16d0*/  NOP ;  /* 0x0000000000007918 */ /* 0x000fe20000000000 */
[----:B---3--:R-:W-:Y:S01]  /*16e0*/  BAR.SYNC.DEFER_BLOCKING 0x0 ;  /* 0x0000000000007b1d */ /* 0x008fe20000010000 */
[----:B--2--5:R-:W-:Y:S01]  /*16f0*/  SHF.R.U32.HI R2, RZ, 0x5, R0 ;  /* 0x00000005ff027819 */ /* 0x024fe20000011600 */
[----:B------:R-:W-:-:S03]  /*1700*/  USHF.L.U32 UR19, UR19, 0x7, URZ ;  /* 0x0000000713137899 */ /* 0x000fc600080006ff */
[----:B------:R-:W-:Y:S01]  /*1710*/  R2UR UR18, R2 ;  /* 0x00000000021272ca */ /* 0x000fe200000e0000 */
[----:B------:R-:W-:Y:S01]  /*1720*/  VOTEU.ALL UP0, P3 ;  /* 0x0000000000ff7886 */ /* 0x000fe20001800000 */
[----:B------:R-:W-:Y:S01]  /*1730*/  UMOV UR4, 0x1 ;  /* 0x0000000100047882 */ /* 0x000fe20000000000 */
[----:B------:R-:W-:Y:S01]  /*1740*/  VOTEU.ALL UP1, P3 ;  /* 0x0000000000ff7886 */ /* 0x000fe20001820000 */
[----:B------:R-:W-:Y:S02]  /*1750*/  BSSY.RECONVERGENT B4, `(.L_x_53) ;  /* 0x0000018000047945 */ /* 0x000fe40003800200 */
[----:B------:R-:W-:-:S04]  /*1760*/  @!UP0 UIADD3 UR10, UPT, UPT, -UR4, 0x100000, URZ ;  /* 0x00100000040a8890 */ /* 0x000fc8000fffe1ff */
[----:B------:R-:W-:Y:S02]  /*1770*/  @!UP0 USHF.L.U32 UR11, UR10, 0xb, URZ ;  /* 0x0000000b0a0b8899 */ /* 0x000fe400080006ff */
[----:B------:R-:W-:Y:S02]  /*1780*/  @!UP0 USHF.L.U32 UR10, UR10, 0x1, URZ ;  /* 0x000000010a0a8899 */ /* 0x000fe400080006ff */
[----:B------:R-:W-:-:S04]  /*1790*/  @!UP0 UIADD3 UR4, UPT, UPT, -UR4, 0x100000, URZ ;  /* 0x0010000004048890 */ /* 0x000fc8000fffe1ff */
[----:B------:R-:W-:Y:S02]  /*17a0*/  @!UP0 USHF.L.U32 UR5, UR4, 0xb, URZ ;  /* 0x0000000b04058899 */ /* 0x000fe400080006ff */
[----:B------:R-:W-:Y:S01]  /*17b0*/  @!UP0 USHF.L.U32 UR4, UR4, 0x1, URZ ;  /* 0x0000000104048899 */ /* 0x000fe200080006ff */
[----:B------:R-:W-:Y:S01]  /*17c0*/  VOTEU.ALL UP0, P3 ;  /* 0x0000000000ff7886 */ /* 0x000fe20001800000 */
[----:B------:R-:W2:Y:S04]  /*17d0*/  FENCE.VIEW.ASYNC.S ;  /* 0x00000000000073c6 */ /* 0x000ea80000000000 */
[----:B--2---:R2:W3:Y:S06]  /*17e0*/  @!UP0 SYNCS.EXCH.64 URZ, [UR8+0x10000], UR10 ;  /* 0x0100000a08ff85b2 */ /* 0x0044ec0008000100 */
[----:B------:R2:W3:Y:S02]  /*17f0*/  @!UP1 SYNCS.EXCH.64 URZ, [UR8+0x10020], UR4 ;  /* 0x0100200408ff95b2 */ /* 0x0004e40008000100 */
[----:B---3--:R-:W-:Y:S06]  /*1800*/  BAR.SYNC.DEFER_BLOCKING 0x0 ;  /* 0x0000000000007b1d */ /* 0x008fec0000010000 */
[----:B------:R-:W-:Y:S05]  /*1810*/  @P3 BRA `(.L_x_54) ;  /* 0x00000000002c3947 */ /* 0x000fea0003800000 */
[----:B--2---:R-:W-:Y:S02]  /*1820*/  UMOV UR4, 0x1 ;  /* 0x0000000100047882 */ /* 0x004fe40000000000 */
[----:B------:R-:W-:-:S04]  /*1830*/  UIADD3 UR10, UPT, UPT, -UR4, 0x100000, URZ ;  /* 0x00100000040a7890 */ /* 0x000fc8000fffe1ff */
[----:B------:R-:W-:Y:S02]  /*1840*/  USHF.L.U32 UR11, UR10, 0xb, URZ ;  /* 0x0000000b0a0b7899 */ /* 0x000fe400080006ff */
[----:B------:R-:W-:Y:S02]  /*1850*/  USHF.L.U32 UR10, UR10, 0x1, URZ ;  /* 0x000000010a0a7899 */ /* 0x000fe400080006ff */
[----:B------:R-:W-:-:S04]  /*1860*/  UIADD3 UR4, UPT, UPT, -UR4, 0x100000, URZ ;  /* 0x0010000004047890 */ /* 0x000fc8000fffe1ff */
[----:B------:R-:W-:Y:S02]  /*1870*/  USHF.L.U32 UR5, UR4, 0xb, URZ ;  /* 0x0000000b04057899 */ /* 0x000fe400080006ff */
[----:B------:R-:W-:Y:S01]  /*1880*/  USHF.L.U32 UR4, UR4, 0x1, URZ ;  /* 0x0000000104047899 */ /* 0x000fe200080006ff */
[----:B------:R-:W2:Y:S03]  /*1890*/  FENCE.VIEW.ASYNC.S ;  /* 0x00000000000073c6 */ /* 0x000ea60000000000 */
[----:B--2---:R3:W5:Y:S08]  /*18a0*/  SYNCS.EXCH.64 URZ, [UR8+0x10008], UR10 ;  /* 0x0100080a08ff75b2 */ /* 0x0047700008000100 */
[----:B------:R3:W2:Y:S02]  /*18b0*/  SYNCS.EXCH.64 URZ, [UR8+0x10028], UR4 ;  /* 0x0100280408ff75b2 */ /* 0x0006a40008000100 */
[----:B---3--:R-:W-:Y:S01]  /*18c0*/  NOP ;  /* 0x0000000000007918 */ /* 0x008fe20000000000 */
.L_x_54:
[----:B--2---:R-:W-:Y:S05]  /*18d0*/  BSYNC.RECONVERGENT B4 ;  /* 0x0000000000047941 */ /* 0x004fea0003800200 */
.L_x_53:
[----:B-----5:R-:W-:Y:S06]  /*18e0*/  BAR.SYNC.DEFER_BLOCKING 0x0 ;  /* 0x0000000000007b1d */ /* 0x020fec0000010000 */
[----:B------:R-:W-:Y:S04]  /*18f0*/  BSSY.RECONVERGENT B4, `(.L_x_55) ;  /* 0x000000d000047945 */ /* 0x000fe80003800200 */
[----:B------:R-:W-:Y:S05]  /*1900*/  @P3 BRA `(.L_x_56) ;  /* 0x00000000002c3947 */ /* 0x000fea0003800000 */
[----:B------:R-:W-:Y:S02]  /*1910*/  UMOV UR4, 0x1 ;  /* 0x0000000100047882 */ /* 0x000fe40000000000 */
[----:B------:R-:W-:-:S04]  /*1920*/  UIADD3 UR10, UPT, UPT, -UR4, 0x100000, URZ ;  /* 0x00100000040a7890 */ /* 0x000fc8000fffe1ff */
[----:B------:R-:W-:Y:S02]  /*1930*/  USHF.L.U32 UR11, UR10, 0xb, URZ ;  /* 0x0000000b0a0b7899 */ /* 0x000fe400080006ff */
[----:B------:R-:W-:Y:S02]  /*1940*/  USHF.L.U32 UR10, UR10, 0x1, URZ ;  /* 0x000000010a0a7899 */ /* 0x000fe400080006ff */
[----:B------:R-:W-:-:S04]  /*1950*/  UIADD3 UR4, UPT, UPT, -UR4, 0x100000, URZ ;  /* 0x0010000004047890 */ /* 0x000fc8000fffe1ff */
[----:B------:R-:W-:Y:S02]  /*1960*/  USHF.L.U32 UR5, UR4, 0xb, URZ ;  /* 0x0000000b04057899 */ /* 0x000fe400080006ff */
[----:B------:R-:W-:Y:S01]  /*1970*/  USHF.L.U32 UR4, UR4, 0x1, URZ ;  /* 0x0000000104047899 */ /* 0x000fe200080006ff */
[----:B------:R-:W2:Y:S03]  /*1980*/  FENCE.VIEW.ASYNC.S ;  /* 0x00000000000073c6 */ /* 0x000ea60000000000 */
[----:B--2---:R2:W3:Y:S08]  /*1990*/  SYNCS.EXCH.64 URZ, [UR8+0x10010], UR10 ;  /* 0x0100100a08ff75b2 */ /* 0x0044f00008000100 */
[----:B------:R2:W5:Y:S01]  /*19a0*/  SYNCS.EXCH.64 URZ, [UR8+0x10030], UR4 ;  /* 0x0100300408ff75b2 */ /* 0x0005620008000100 */
[----:B------:R-:W-:Y:S01]  /*19b0*/  NOP ;  /* 0x0000000000007918 */ /* 0x000fe20000000000 */
.L_x_56:
[----:B--2---:R-:W-:Y:S05]  /*19c0*/  BSYNC.RECONVERGENT B4 ;  /* 0x0000000000047941 */ /* 0x004fea0003800200 */
.L_x_55:
[----:B---3-5:R-:W-:Y:S01]  /*19d0*/  BAR.SYNC.DEFER_BLOCKING 0x0 ;  /* 0x0000000000007b1d */ /* 0x028fe20000010000 */
[----:B------:R-:W-:Y:S01]  /*19e0*/  UIADD3 UR14, UPT, UPT, UR8, 0x10020, URZ ;  /* 0x00010020080e7890 */ /* 0x000fe2000fffe0ff */
[----:B------:R-:W-:Y:S01]  /*19f0*/  ISETP.GE.AND P0, PT, R10, 0x1, PT ;  /* 0x000000010a00780c */ /* 0x000fe20003f06270 */
[----:B------:R-:W-:-:S03]  /*1a00*/  USHF.L.U32 UR15, UR7, 0x7, URZ ;  /* 0x00000007070f7899 */ /* 0x000fc600080006ff */
        /* <DEDUP_REMOVED lines=13> */
.L_x_58:
[----:B--2---:R-:W-:Y:S05]  /*1ae0*/  BSYNC.RECONVERGENT B4 ;  /* 0x0000000000047941 */ /* 0x004fea0003800200 */
.L_x_57:
[----:B------:R-:W-:Y:S05]  /*1af0*/  @!P0 BRA `(.L_x_59) ;  /* 0x00000008003c8947 */ /* 0x000fea0003800000 */
[----:B---3-5:R-:W-:Y:S01]  /*1b00*/  BAR.SYNC.DEFER_BLOCKING 0x0 ;  /* 0x0000000000007b1d */ /* 0x028fe20000010000 */
[----:B------:R-:W-:Y:S01]  /*1b10*/  @!P3 IMAD.MOV.U32 R2, RZ, RZ, 0x4000 ;  /* 0x00004000ff02b424 */ /* 0x000fe200078e00ff */
[----:B------:R-:W-:Y:S02]  /*1b20*/  ELECT P1, URZ, PT ;  /* 0x0000000000ff782f */ /* 0x000fe40003820000 */
[----:B------:R-:W-:Y:S02]  /*1b30*/  ELECT P0, URZ, PT ;  /* 0x0000000000ff782f */ /* 0x000fe40003800000 */
[C---:B------:R-:W-:Y:S01]  /*1b40*/  ISETP.LT.U32.AND P1, PT, R68.reuse, 0x20, P1 ;  /* 0x000000204400780c */ /* 0x040fe20000f21070 */
[----:B------:R-:W-:Y:S01]  /*1b50*/  UMOV UR11, UR15 ;  /* 0x0000000f000b7c82 */ /* 0x000fe20008000000 */
[----:B------:R-:W-:Y:S01]  /*1b60*/  ISETP.LT.U32.AND P0, PT, R68, 0x40, P0 ;  /* 0x000000404400780c */ /* 0x000fe20000701070 */
[----:B------:R-:W-:-:S04]  /*1b70*/  ULOP3.LUT UR4, UR18, 0x1, URZ, 0xc0, !UPT ;  /* 0x0000000112047892 */ /* 0x000fc8000f8ec0ff */
[----:B------:R-:W-:Y:S02]  /*1b80*/  ULEA UR5, UR4, UR8, 0xc ;  /* 0x0000000804057291 */ /* 0x000fe4000f8e60ff */
[----:B------:R-:W-:-:S04]  /*1b90*/  ULEA UR6, UR4, UR19, 0x6 ;  /* 0x0000001304067291 */ /* 0x000fc8000f8e30ff */
[----:B------:R-:W-:Y:S01]  /*1ba0*/  VOTEU.ANY UP0, P1 ;  /* 0x0000000000ff7886 */ /* 0x000fe20000800100 */
[----:B------:R-:W-:Y:S01]  /*1bb0*/  VOTEU.ANY UP2, P1 ;  /* 0x0000000000ff7886 */ /* 0x000fe20000840100 */
[----:B------:R-:W-:Y:S01]  /*1bc0*/  VOTEU.ANY UP1, P0 ;  /* 0x0000000000ff7886 */ /* 0x000fe20000020100 */
[----:B------:R-:W-:Y:S01]  /*1bd0*/  VOTEU.ANY UP3, P0 ;  /* 0x0000000000ff7886 */ /* 0x000fe20000060100 */
[----:B------:R2:W-:Y:S01]  /*1be0*/  @!P3 SYNCS.ARRIVE.TRANS64 RZ, [UR8+0x10000], R2 ;  /* 0x01000002ffffb9a7 */ /* 0x0005e20008000008 */
[----:B------:R3:W-:Y:S06]  /*1bf0*/  MEMBAR.ALL.CTA ;  /* 0x0000000000007992 */ /* 0x0007ec0000008000 */
[----:B---3--:R-:W3:Y:S01]  /*1c00*/  FENCE.VIEW.ASYNC.S ;  /* 0x00000000000073c6 */ /* 0x008ee20000000000 */
[----:B------:R-:W-:Y:S01]  /*1c10*/  @UP0 UIADD3 UR9, UPT, UPT, UR8, 0x10000, URZ ;  /* 0x0001000008090890 */ /* 0x000fe2000fffe0ff */
[----:B------:R-:W-:Y:S01]  /*1c20*/  @UP0 UMOV UR10, URZ ;  /* 0x000000ff000a0c82 */ /* 0x000fe20008000000 */
[----:B------:R-:W-:-:S02]  /*1c30*/  @UP1 UIADD3 UR4, UPT, UPT, UR5, 0x8000, URZ ;  /* 0x0000800005041890 */ /* 0x000fc4000fffe0ff */
[----:B------:R-:W-:Y:S01]  /*1c40*/  @UP1 UIADD3 UR5, UPT, UPT, UR8, 0x10000, URZ ;  /* 0x0001000008051890 */ /* 0x000fe2000fffe0ff */
[----:B------:R-:W-:Y:S01]  /*1c50*/  @UP1 UMOV UR7, URZ ;  /* 0x000000ff00071c82 */ /* 0x000fe20008000000 */
[----:B------:R-:W-:Y:S01]  /*1c60*/  UISETP.NE.U32.AND UP0, UPT, UR18, URZ, UPT ;  /* 0x000000ff1200728c */ /* 0x000fe2000bf05070 */
[----:B---3--:R-:W-:Y:S06]  /*1c70*/  BAR.SYNC.DEFER_BLOCKING 0x0 ;  /* 0x0000000000007b1d */ /* 0x008fec0000010000 */
[----:B------:R2:W-:Y:S02]  /*1c80*/  @UP2 UTMALDG.2D [UR8], [UR20] ;  /* 0x00000008140025b4 */ /* 0x0005e40008008000 */
[----:B------:R-:W-:Y:S06]  /*1c90*/  BAR.SYNC.DEFER_BLOCKING 0x0 ;  /* 0x0000000000007b1d */ /* 0x000fec0000010000 */
[----:B------:R2:W-:Y:S02]  /*1ca0*/  @UP3 UTMALDG.2D [UR4], [UR22] ;  /* 0x00000004160035b4 */ /* 0x0005e40008008000 */
[----:B------:R-:W-:Y:S06]  /*1cb0*/  BAR.SYNC.DEFER_BLOCKING 0x0 ;  /* 0x0000000000007b1d */ /* 0x000fec0000010000 */
[----:B------:R-:W3:Y:S02]  /*1cc0*/  SYNCS.PHASECHK.TRANS64.TRYWAIT P0, [UR8+0x10000], RZ ;  /* 0x010000ffff0075a7 */ /* 0x000ee40008001108 */
[----:B--23--:R-:W-:Y:S05]  /*1cd0*/  @!P0 BRA `(.L_x_60) ;  /* 0x0000000c00f88947 */ /* 0x00cfea0003800000 */
.L_x_78:
[----:B------:R-:W-:Y:S05]  /*1ce0*/  BRA.U UP0, `(.L_x_61) ;  /* 0x00000001005c7547 */ /* 0x000fea000b800000 */
[----:B------:R-:W-:Y:S02]  /*1cf0*/  UIADD3 UR4, UPT, UPT, UR8, 0x8000, URZ ;  /* 0x0000800008047890 */ /* 0x000fe4000fffe0ff */
[----:B------:R-:W-:Y:S02]  /*1d00*/  USHF.R.U32.HI UR5, URZ, 0x4, UR8 ;  /* 0x00000004ff057899 */ /* 0x000fe40008011608 */
[----:B------:R-:W-:Y:S02]  /*1d10*/  USHF.R.U32.HI UR6, URZ, 0x4, UR4 ;  /* 0x00000004ff067899 */ /* 0x000fe40008011604 */
[----:B------:R-:W-:Y:S02]  /*1d20*/  USGXT.U32 UR4, UR5, 0xe ;  /* 0x0000000e0504789a */ /* 0x000fe40008000000 */
[----:B------:R-:W-:Y:S01]  /*1d30*/  USGXT.U32 UR6, UR6, 0xe ;  /* 0x0000000e0606789a */ /* 0x000fe20008000000 */
[----:B------:R-:W-:Y:S01]  /*1d40*/  UMOV UR12, 0x1000080 ;  /* 0x01000080000c7882 */ /* 0x000fe20000000000 */
[----:B------:R-:W-:Y:S01]  /*1d50*/  UMOV UR13, 0x40004040 ;  /* 0x40004040000d7882 */ /* 0x000fe20000000000 */
[----:B------:R-:W-:Y:S01]  /*1d60*/  UMOV UR7, URZ ;  /* 0x000000ff00077c82 */ /* 0x000fe20008000000 */
[----:B------:R-:W-:Y:S01]  /*1d70*/  UMOV UR10, 0xfffffffe ;  /* 0xfffffffe000a7882 */ /* 0x000fe20000000000 */
[----:B------:R-:W-:Y:S01]  /*1d80*/  UMOV UR11, 0x7fffbfdf ;  /* 0x7fffbfdf000b7882 */ /* 0x000fe20000000000 */
[----:B------:R-:W-:Y:S01]  /*1d90*/  UMOV UR5, URZ ;  /* 0x000000ff00057c82 */ /* 0x000fe20008000000 */
[----:B------:R-:W-:-:S02]  /*1da0*/  UIADD3.64 UR12, UPT, UPT, UR6, UR12, URZ ;  /* 0x0000000c060c7297 */ /* 0x000fc4000fffe0ff */
[----:B------:R-:W-:Y:S02]  /*1db0*/  ULOP3.LUT UR6, UR6, 0x1000000, URZ, 0xfc, !UPT ;  /* 0x0100000006067892 */ /* 0x000fe4000f8efcff */
[----:B------:R-:W-:Y:S01]  /*1dc0*/  UIADD3.64 UR10, UPT, UPT, UR4, -UR10, URZ ;  /* 0x8000000a040a7297 */ /* 0x000fe2000fffe0ff */
[----:B------:R-:W-:Y:S01]  /*1dd0*/  UMOV UR26, 0x0 ;  /* 0x00000000001a7882 */ /* 0x000fe20000000000 */
[----:B------:R-:W-:Y:S01]  /*1de0*/  UMOV UR27, 0x8210010 ;  /* 0x08210010001b7882 */ /* 0x000fe20000000000 */
[----:B------:R-:W-:Y:S01]  /*1df0*/  UMOV UR5, 0x80004020 ;  /* 0x8000402000057882 */ /* 0x000fe20000000000 */
[----:B------:R-:W-:Y:S01]  /*1e00*/  UMOV UR7, 0x40004040 ;  /* 0x4000404000077882 */ /* 0x000fe20000000000 */
[----:B------:R-:W-:Y:S01]  /*1e10*/  UMOV UR28, 0x0 ;  /* 0x00000000001c7882 */ /* 0x000fe20000000000 */
[----:B------:R-:W-:Y:S01]  /*1e20*/  UMOV UR29, 0x8210010 ;  /* 0x08210010001d7882 */ /* 0x000fe20000000000 */
[----:B------:R2:W-:Y:S02]  /*1e30*/  UTCHMMA gdesc[UR4], gdesc[UR6], tmem[UR24], tmem[UR26], idesc[UR27], !UPT ;  /* 0x00ff1a06040075ea */ /* 0x0005e4000f800018 */
[----:B------:R2:W-:Y:S01]  /*1e40*/  UTCHMMA gdesc[UR10], gdesc[UR12], tmem[UR24], tmem[UR28], idesc[UR29], UPT ;  /* 0x00ff1c0c0a0075ea */ /* 0x0005e2000b800018 */
[----:B------:R-:W-:-:S02]  /*1e50*/  NOP ;  /* 0x0000000000007918 */ /* 0x000fc40000000000 */
.L_x_61:
[----:B------:R-:W-:Y:S01]  /*1e60*/  ELECT P0, URZ, PT ;  /* 0x0000000000ff782f */ /* 0x000fe20003800000 */
[----:B--2---:R-:W-:Y:S01]  /*1e70*/  UMOV UR4, UR14 ;  /* 0x0000000e00047c82 */ /* 0x004fe20008000000 */
[----:B------:R-:W-:Y:S02]  /*1e80*/  UMOV UR5, URZ ;  /* 0x000000ff00057c82 */ /* 0x000fe40008000000 */
[----:B------:R-:W-:-:S13]  /*1e90*/  ISETP.LT.U32.AND P0, PT, R68, 0x20, P0 ;  /* 0x000000204400780c */ /* 0x000fda0000701070 */
[----:B------:R-:W-:Y:S01]  /*1ea0*/  VOTEU.ANY UP0, P0 ;  /* 0x0000000000ff7886 */ /* 0x000fe20000000100 */
[----:B------:R-:W-:Y:S01]  /*1eb0*/  VOTEU.ANY UP1, P0 ;  /* 0x0000000000ff7886 */ /* 0x000fe20000020100 */
[----:B------:R-:W-:-:S03]  /*1ec0*/  ISETP.GE.U32.AND P0, PT, R10, 0x21, PT ;  /* 0x000000210a00780c */ /* 0x000fc60003f06070 */
[----:B------:R-:W-:Y:S02]  /*1ed0*/  @UP0 UMOV UR4, UR4 ;  /* 0x0000000400040c82 */ /* 0x000fe40008000000 */
[----:B------:R2:W-:Y:S01]  /*1ee0*/  @UP1 UTCBAR [UR4], URZ ;  /* 0x000000ff040013e9 */ /* 0x0005e200080000ff */
[----:B------:R-:W-:Y:S06]  /*1ef0*/  BAR.SYNC.DEFER_BLOCKING 0x0 ;  /* 0x0000000000007b1d */ /* 0x000fec0000010000 */
[----:B------:R-:W3:Y:S02]  /*1f00*/  SYNCS.PHASECHK.TRANS64.TRYWAIT P1, [UR8+0x10020], RZ ;  /* 0x010020ffff0075a7 */ /* 0x000ee40008021108 */
[----:B--23--:R-:W-:Y:S05]  /*1f10*/  @!P1 BRA `(.L_x_62) ;  /* 0x0000000c00749947 */ /* 0x00cfea0003800000 */
.L_x_79:
[----:B------:R-:W-:Y:S01]  /*1f20*/  UMOV UR4, URZ ;  /* 0x000000ff00047c82 */ /* 0x000fe20008000000 */
[----:B------:R-:W-:Y:S05]  /*1f30*/  @!P0 BRA `(.L_x_59) ;  /* 0x00000004002c8947 */ /* 0x000fea0003800000 */
[----:B------:R-:W2:Y:S01]  /*1f40*/  LDCU UR32, c[0x0][0x3a0] ;  /* 0x00007400ff2077ac */ /* 0x000ea20008000800 */
[----:B------:R-:W-:Y:S01]  /*1f50*/  UMOV UR9, 0x1 ;  /* 0x0000000100097882 */ /* 0x000fe20000000000 */
[----:B------:R-:W-:-:S05]  /*1f60*/  UMOV UR14, 0x20 ;  /* 0x00000020000e7882 */ /* 0x000fca0000000000 */
.L_x_66:
[----:B------:R-:W-:Y:S01]  /*1f70*/  BAR.SYNC.DEFER_BLOCKING 0x0 ;  /* 0x0000000000007b1d */ /* 0x000fe20000010000 */
[----:B------:R-:W-:Y:S01]  /*1f80*/  ULEA UR25, UR9, UR8, 0x3 ;  /* 0x0000000809197291 */ /* 0x000fe2000f8e18ff */
[----:B------:R-:W-:Y:S01]  /*1f90*/  @!P3 IMAD.MOV.U32 R2, RZ, RZ, 0x4000 ;  /* 0x00004000ff02b424 */ /* 0x000fe200078e00ff */
[----:B------:R-:W-:Y:S01]  /*1fa0*/  ELECT P1, URZ, PT ;  /* 0x0000000000ff782f */ /* 0x000fe20003820000 */
[----:B------:R-:W-:-:S03]  /*1fb0*/  ULEA UR12, UR9, UR8, 0xd ;  /* 0x00000008090c7291 */ /* 0x000fc6000f8e68ff */
[----:B------:R-:W-:Y:S02]  /*1fc0*/  ISETP.LT.U32.AND P1, PT, R68, 0x20, P1 ;  /* 0x000000204400780c */ /* 0x000fe40000f21070 */
[----:B------:R-:W-:Y:S01]  /*1fd0*/  ELECT P0, URZ, PT ;  /* 0x0000000000ff782f */ /* 0x000fe20003800000 */
[----:B------:R-:W-:-:S03]  /*1fe0*/  ULOP3.LUT UR28, UR18, 0x1, URZ, 0xc0, !UPT ;  /* 0x00000001121c7892 */ /* 0x000fc6000f8ec0ff */
[----:B------:R-:W-:Y:S01]  /*1ff0*/  ISETP.LT.U32.AND P0, PT, R68, 0x40, P0 ;  /* 0x000000404400780c */ /* 0x000fe20000701070 */
[----:B------:R-:W-:Y:S02]  /*2000*/  UIADD3 UR5, UPT, UPT, UR12, 0x8000, URZ ;  /* 0x000080000c057890 */ /* 0x000fe4000fffe0ff */
[----:B------:R-:W-:Y:S02]  /*2010*/  ULEA UR30, UR28, UR19, 0x6 ;  /* 0x000000131c1e7291 */ /* 0x000fe4000f8e30ff */
[----:B------:R-:W-:Y:S01]  /*2020*/  ULEA UR28, UR28, UR5, 0xc ;  /* 0x000000051c1c7291 */ /* 0x000fe2000f8e60ff */
[----:B------:R-:W-:Y:S01]  /*2030*/  UMOV UR31, UR14 ;  /* 0x0000000e001f7c82 */ /* 0x000fe20008000000 */
[----:B------:R-:W-:Y:S01]  /*2040*/  VOTEU.ANY UP0, P1 ;  /* 0x0000000000ff7886 */ /* 0x000fe20000800100 */
[----:B------:R-:W-:Y:S01]  /*2050*/  USHF.L.U32 UR6, UR4, 0x1f, URZ ;  /* 0x0000001f04067899 */ /* 0x000fe200080006ff */
[----:B------:R3:W-:Y:S01]  /*2060*/  @!P3 SYNCS.ARRIVE.TRANS64 RZ, [UR25+0x10000], R2 ;  /* 0x01000002ffffb9a7 */ /* 0x0007e20008000019 */
[----:B------:R5:W-:Y:S06]  /*2070*/  MEMBAR.ALL.CTA ;  /* 0x0000000000007992 */ /* 0x000bec0000008000 */
[----:B-----5:R-:W5:Y:S01]  /*2080*/  FENCE.VIEW.ASYNC.S ;  /* 0x00000000000073c6 */ /* 0x020f620000000000 */
[----:B------:R-:W-:Y:S01]  /*2090*/  @UP0 UIADD3 UR13, UPT, UPT, UR25, 0x10000, URZ ;  /* 0x00010000190d0890 */ /* 0x000fe2000fffe0ff */
[----:B-----5:R-:W-:Y:S01]  /*20a0*/  VOTEU.ANY UP0, P1 ;  /* 0x0000000000ff7886 */ /* 0x020fe20000800100 */
[----:B------:R-:W-:Y:S01]  /*20b0*/  VOTEU.ANY UP1, P0 ;  /* 0x0000000000ff7886 */ /* 0x000fe20000020100 */
[----:B---3--:R-:W-:-:S04]  /*20c0*/  IMAD.U32 R2, RZ, RZ, UR6 ;  /* 0x00000006ff027e24 */ /* 0x008fc8000f8e00ff */
[----:B------:R-:W-:Y:S01]  /*20d0*/  @UP1 UIADD3 UR29, UPT, UPT, UR25, 0x10000, URZ ;  /* 0x00010000191d1890 */ /* 0x000fe2000fffe0ff */
[----:B------:R-:W-:Y:S01]  /*20e0*/  VOTEU.ANY UP1, P0 ;  /* 0x0000000000ff7886 */ /* 0x000fe20000020100 */
[----:B------:R-:W-:Y:S06]  /*20f0*/  BAR.SYNC.DEFER_BLOCKING 0x0 ;  /* 0x0000000000007b1d */ /* 0x000fec0000010000 */
[----:B------:R3:W-:Y:S01]  /*2100*/  @UP0 UTMALDG.2D [UR12], [UR20] ;  /* 0x0000000c140005b4 */ /* 0x0007e20008008000 */
[----:B------:R-:W-:Y:S01]  /*2110*/  UISETP.NE.U32.AND UP0, UPT, UR18, URZ, UPT ;  /* 0x000000ff1200728c */ /* 0x000fe2000bf05070 */
[----:B------:R-:W-:Y:S06]  /*2120*/  BAR.SYNC.DEFER_BLOCKING 0x0 ;  /* 0x0000000000007b1d */ /* 0x000fec0000010000 */
[----:B------:R3:W-:Y:S02]  /*2130*/  @UP1 UTMALDG.2D [UR28], [UR22] ;  /* 0x0000001c160015b4 */ /* 0x0007e40008008000 */
[----:B------:R-:W-:Y:S06]  /*2140*/  BAR.SYNC.DEFER_BLOCKING 0x0 ;  /* 0x0000000000007b1d */ /* 0x000fec0000010000 */
[----:B------:R-:W5:Y:S02]  /*2150*/  SYNCS.PHASECHK.TRANS64.TRYWAIT P0, [UR25+0x10000], R2 ;  /* 0x01000002ff0075a7 */ /* 0x000f640008001119 */
[----:B---3-5:R-:W-:Y:S05]  /*2160*/  @!P0 BRA `(.L_x_63) ;  /* 0x0000000800ec8947 */ /* 0x028fea0003800000 */
.L_x_80:
[----:B------:R-:W-:Y:S05]  /*2170*/  BRA.U UP0, `(.L_x_64) ;  /* 0x0000000100507547 */ /* 0x000fea000b800000 */
[----:B------:R-:W-:Y:S02]  /*2180*/  USHF.R.U32.HI UR10, URZ, 0x4, UR12 ;  /* 0x00000004ff0a7899 */ /* 0x000fe4000801160c */
[----:B------:R-:W-:Y:S02]  /*2190*/  USHF.R.U32.HI UR12, URZ, 0x4, UR5 ;  /* 0x00000004ff0c7899 */ /* 0x000fe40008011605 */
[----:B------:R-:W-:Y:S02]  /*21a0*/  USGXT.U32 UR10, UR10, 0xe ;  /* 0x0000000e0a0a789a */ /* 0x000fe40008000000 */
[----:B------:R-:W-:Y:S02]  /*21b0*/  USGXT.U32 UR12, UR12, 0xe ;  /* 0x0000000e0c0c789a */ /* 0x000fe40008000000 */
[----:B------:R-:W-:Y:S02]  /*21c0*/  UIADD3 UR26, UP0, UPT, UR10, 0x2, URZ ;  /* 0x000000020a1a7890 */ /* 0x000fe4000ff1e0ff */
[----:B------:R-:W-:Y:S01]  /*21d0*/  UIADD3 UR28, UP1, UPT, UR12, 0x1000080, URZ ;  /* 0x010000800c1c7890 */ /* 0x000fe2000ff3e0ff */
[----:B------:R-:W-:Y:S01]  /*21e0*/  UMOV UR5, URZ ;  /* 0x000000ff00057c82 */ /* 0x000fe20008000000 */
[----:B------:R-:W-:Y:S01]  /*21f0*/  UMOV UR6, URZ ;  /* 0x000000ff00067c82 */ /* 0x000fe20008000000 */
[----:B------:R-:W-:-:S02]  /*2200*/  ULOP3.LUT UR12, UR12, 0x1000000, URZ, 0xfc, !UPT ;  /* 0x010000000c0c7892 */ /* 0x000fc4000f8efcff */
[----:B------:R-:W-:Y:S02]  /*2210*/  UIADD3.X UR27, UPT, UPT, UR5, -0x7fffbfe0, URZ, UP0, !UPT ;  /* 0x80004020051b7890 */ /* 0x000fe400087fe4ff */
[----:B------:R-:W-:Y:S01]  /*2220*/  UIADD3.X UR29, UPT, UPT, UR6, 0x40004040, URZ, UP1, !UPT ;  /* 0x40004040061d7890 */ /* 0x000fe20008ffe4ff */
[----:B------:R-:W-:Y:S01]  /*2230*/  UMOV UR30, 0x0 ;  /* 0x00000000001e7882 */ /* 0x000fe20000000000 */
[----:B------:R-:W-:Y:S01]  /*2240*/  UMOV UR31, 0x8210010 ;  /* 0x08210010001f7882 */ /* 0x000fe20000000000 */
[----:B------:R-:W-:Y:S01]  /*2250*/  UMOV UR11, 0x80004020 ;  /* 0x80004020000b7882 */ /* 0x000fe20000000000 */
[----:B------:R-:W-:Y:S01]  /*2260*/  UMOV UR13, 0x40004040 ;  /* 0x40004040000d7882 */ /* 0x000fe20000000000 */
[----:B------:R-:W-:Y:S01]  /*2270*/  UMOV UR6, 0x0 ;  /* 0x0000000000067882 */ /* 0x000fe20000000000 */
[----:B------:R-:W-:Y:S01]  /*2280*/  UMOV UR7, 0x8210010 ;  /* 0x0821001000077882 */ /* 0x000fe20000000000 */
[----:B------:R3:W-:Y:S02]  /*2290*/  UTCHMMA gdesc[UR10], gdesc[UR12], tmem[UR24], tmem[UR30], idesc[UR31], UPT ;  /* 0x00ff1e0c0a0075ea */ /* 0x0007e4000b800018 */
[----:B------:R3:W-:Y:S01]  /*22a0*/  UTCHMMA gdesc[UR26], gdesc[UR28], tmem[UR24], tmem[UR6], idesc[UR7], UPT ;  /* 0x00ff061c1a0075ea */ /* 0x0007e2000b800018 */
[----:B------:R-:W-:-:S02]  /*22b0*/  NOP ;  /* 0x0000000000007918 */ /* 0x000fc40000000000 */
.L_x_64:
[----:B------:R-:W-:Y:S01]  /*22c0*/  ELECT P0, URZ, PT ;  /* 0x0000000000ff782f */ /* 0x000fe20003800000 */
[----:B---3--:R-:W-:-:S03]  /*22d0*/  UIADD3 UR6, UPT, UPT, UR25, 0x10020, URZ ;  /* 0x0001002019067890 */ /* 0x008fc6000fffe0ff */
[----:B------:R-:W-:Y:S01]  /*22e0*/  ISETP.LT.U32.AND P0, PT, R68, 0x20, P0 ;  /* 0x000000204400780c */ /* 0x000fe20000701070 */
[----:B------:R-:W-:-:S12]  /*22f0*/  UMOV UR7, URZ ;  /* 0x000000ff00077c82 */ /* 0x000fd80008000000 */
[----:B------:R-:W-:Y:S01]  /*2300*/  VOTEU.ANY UP0, P0 ;  /* 0x0000000000ff7886 */ /* 0x000fe20000000100 */
[----:B------:R-:W-:-:S04]  /*2310*/  VOTEU.ANY UP1, P0 ;  /* 0x0000000000ff7886 */ /* 0x000fc80000020100 */
[----:B------:R-:W-:Y:S02]  /*2320*/  @UP0 UMOV UR6, UR6 ;  /* 0x0000000600060c82 */ /* 0x000fe40008000000 */
[----:B------:R3:W-:Y:S01]  /*2330*/  @UP1 UTCBAR [UR6], URZ ;  /* 0x000000ff060013e9 */ /* 0x0007e200080000ff */
[----:B------:R-:W-:Y:S06]  /*2340*/  BAR.SYNC.DEFER_BLOCKING 0x0 ;  /* 0x0000000000007b1d */ /* 0x000fec0000010000 */
[----:B------:R-:W5:Y:S02]  /*2350*/  SYNCS.PHASECHK.TRANS64.TRYWAIT P0, [UR25+0x10020], R2 ;  /* 0x01002002ff0075a7 */ /* 0x000f640008001119 */
[----:B---3-5:R-:W-:Y:S05]  /*2360*/  @!P0 BRA `(.L_x_65) ;  /* 0x0000000800788947 */ /* 0x028fea0003800000 */
.L_x_81:
[----:B------:R-:W-:Y:S02]  /*2370*/  UIADD3 UR9, UPT, UPT, UR9, 0x1, URZ ;  /* 0x0000000109097890 */ /* 0x000fe4000fffe0ff */
[----:B------:R-:W-:Y:S02]  /*2380*/  UIADD3 UR14, UPT, UPT, UR14, 0x20, URZ ;  /* 0x000000200e0e7890 */ /* 0x000fe4000fffe0ff */
[----:B------:R-:W-:-:S04]  /*2390*/  UISETP.NE.U32.AND UP0, UPT, UR9, 0x4, UPT ;  /* 0x000000040900788c */ /* 0x000fc8000bf05070 */
[----:B------:R-:W-:Y:S02]  /*23a0*/  USEL UR5, URZ, 0x1, UP0 ;  /* 0x00000001ff057887 */ /* 0x000fe40008000000 */
[----:B------:R-:W-:Y:S02]  /*23b0*/  USEL UR9, UR9, URZ, UP0 ;  /* 0x000000ff09097287 */ /* 0x000fe40008000000 */
[----:B--2---:R-:W-:Y:S02]  /*23c0*/  UISETP.GE.AND UP0, UPT, UR14, UR32, UPT ;  /* 0x000000200e00728c */ /* 0x004fe4000bf06270 */
[----:B------:R-:W-:-:S07]  /*23d0*/  ULOP3.LUT UR4, UR4, UR5, URZ, 0x3c, !UPT ;  /* 0x0000000504047292 */ /* 0x000fce000f8e3cff */
[----:B------:R-:W-:Y:S05]  /*23e0*/  BRA.U !UP0, `(.L_x_66) ;  /* 0xfffffff908e07547 */ /* 0x000fea000b83ffff */
.L_x_59:
[----:B---3-5:R-:W-:Y:S06]  /*23f0*/  BAR.SYNC.DEFER_BLOCKING 0x0 ;  /* 0x0000000000007b1d */ /* 0x028fec0000010000 */
[----:B------:R-:W-:Y:S04]  /*2400*/  BSSY.RECONVERGENT B4, `(.L_x_67) ;  /* 0x0000004000047945 */ /* 0x000fe80003800200 */
[----:B------:R-:W-:Y:S05]  /*2410*/  @P3 BRA `(.L_x_68) ;  /* 0x0000000000083947 */ /* 0x000fea0003800000 */
[----:B------:R-:W2:Y:S02]  /*2420*/  SYNCS.CCTL.IV [UR8+0x10000] ;  /* 0x01000000ff0079b1 */ /* 0x000ea40008000008 */
[----:B--2---:R-:W2:Y:S02]  /*2430*/  SYNCS.CCTL.IV [UR8+0x10020] ;  /* 0x01002000ff0079b1 */ /* 0x004ea40008000008 */
.L_x_68:
[----:B------:R-:W-:Y:S05]  /*2440*/  BSYNC.RECONVERGENT B4 ;  /* 0x0000000000047941 */ /* 0x000fea0003800200 */
.L_x_67:
[----:B--2---:R-:W-:Y:S06]  /*2450*/  BAR.SYNC.DEFER_BLOCKING 0x0 ;  /* 0x0000000000007b1d */ /* 0x004fec0000010000 */
[----:B------:R-:W-:Y:S04]  /*2460*/  BSSY.RECONVERGENT B4, `(.L_x_69) ;  /* 0x0000004000047945 */ /* 0x000fe80003800200 */
[----:B------:R-:W-:Y:S05]  /*2470*/  @P3 BRA `(.L_x_70) ;  /* 0x0000000000083947 */ /* 0x000fea0003800000 */
[----:B------:R-:W2:Y:S02]  /*2480*/  SYNCS.CCTL.IV [UR8+0x10008] ;  /* 0x01000800ff0079b1 */ /* 0x000ea40008000008 */
[----:B--2---:R-:W2:Y:S02]  /*2490*/  SYNCS.CCTL.IV [UR8+0x10028] ;  /* 0x01002800ff0079b1 */ /* 0x004ea40008000008 */
.L_x_70:
[----:B------:R-:W-:Y:S05]  /*24a0*/  BSYNC.RECONVERGENT B4 ;  /* 0x0000000000047941 */ /* 0x000fea0003800200 */
.L_x_69:
[----:B--2---:R-:W-:Y:S06]  /*24b0*/  BAR.SYNC.DEFER_BLOCKING 0x0 ;  /* 0x0000000000007b1d */ /* 0x004fec0000010000 */
[----:B------:R-:W-:Y:S04]  /*24c0*/  BSSY.RECONVERGENT B4, `(.L_x_71) ;  /* 0x0000004000047945 */ /* 0x000fe80003800200 */
[----:B------:R-:W-:Y:S05]  /*24d0*/  @P3 BRA `(.L_x_72) ;  /* 0x0000000000083947 */ /* 0x000fea0003800000 */
[----:B------:R-:W2:Y:S02]  /*24e0*/  SYNCS.CCTL.IV [UR8+0x10010] ;  /* 0x01001000ff0079b1 */ /* 0x000ea40008000008 */
[----:B--2---:R-:W2:Y:S02]  /*24f0*/  SYNCS.CCTL.IV [UR8+0x10030] ;  /* 0x01003000ff0079b1 */ /* 0x004ea40008000008 */
.L_x_72:
[----:B------:R-:W-:Y:S05]  /*2500*/  BSYNC.RECONVERGENT B4 ;  /* 0x0000000000047941 */ /* 0x000fea0003800200 */
.L_x_71:
[----:B--2---:R-:W-:Y:S06]  /*2510*/  BAR.SYNC.DEFER_BLOCKING 0x0 ;  /* 0x0000000000007b1d */ /* 0x004fec0000010000 */
[----:B------:R-:W-:Y:S04]  /*2520*/  BSSY.RECONVERGENT B4, `(.L_x_73) ;  /* 0x0000004000047945 */ /* 0x000fe80003800200 */
[----:B------:R-:W-:Y:S05]  /*2530*/  @P3 BRA `(.L_x_74) ;  /* 0x0000000000083947 */ /* 0x000fea0003800000 */
[----:B------:R-:W2:Y:S02]  /*2540*/  SYNCS.CCTL.IV [UR8+0x10018] ;  /* 0x01001800ff0079b1 */ /* 0x000ea40008000008 */
[----:B--2---:R-:W2:Y:S02]  /*2550*/  SYNCS.CCTL.IV [UR8+0x10038] ;  /* 0x01003800ff0079b1 */ /* 0x004ea40008000008 */
.L_x_74:
[----:B------:R-:W-:Y:S05]  /*2560*/  BSYNC.RECONVERGENT B4 ;  /* 0x0000000000047941 */ /* 0x000fea0003800200 */
.L_x_73:
[----:B------:R-:W-:Y:S01]  /*2570*/  USHF.L.U32 UR4, UR18, 0x15, URZ ;  /* 0x0000001512047899 */ /* 0x000fe200080006ff */
[C---:B------:R-:W-:Y:S01]  /*2580*/  IMAD.SHL.U32 R2, R0.reuse, 0x80, RZ ;  /* 0x0000008000027824 */ /* 0x040fe200078e00ff */
[----:B------:R-:W-:Y:S01]  /*2590*/  USHF.L.U32 UR5, UR18, 0x4, URZ ;  /* 0x0000000412057899 */ /* 0x000fe200080006ff */
[----:B------:R-:W-:Y:S01]  /*25a0*/  IMAD.SHL.U32 R3, R0, 0x10, RZ ;  /* 0x0000001000037824 */ /* 0x000fe200078e00ff */
[----:B------:R-:W-:Y:S02]  /*25b0*/  ULOP3.LUT UR4, UR4, 0x600000, URZ, 0xc0, !UPT ;  /* 0x0060000004047892 */ /* 0x000fe4000f8ec0ff */
[----:B------:R-:W-:Y:S01]  /*25c0*/  ULOP3.LUT UR5, UR5, 0x40, URZ, 0xc0, !UPT ;  /* 0x0000004005057892 */ /* 0x000fe2000f8ec0ff */
[----:B------:R-:W-:Y:S02]  /*25d0*/  LOP3.LUT R2, R2, 0x7f80, RZ, 0xc0, !PT ;  /* 0x00007f8002027812 */ /* 0x000fe400078ec0ff */
[----:B------:R-:W-:Y:S01]  /*25e0*/  ELECT P0, URZ, PT ;  /* 0x0000000000ff782f */ /* 0x000fe20003800000 */
[----:B------:R-:W-:Y:S01]  /*25f0*/  UIADD3 UR4, UPT, UPT, UR5, UR4, UR24 ;  /* 0x0000000405047290 */ /* 0x000fe2000fffe018 */
[----:B------:R-:W-:Y:S01]  /*2600*/  LOP3.LUT R2, R2, 0x70, R3, 0xf8, !PT ;  /* 0x0000007002027812 */ /* 0x000fe200078ef803 */
[----:B------:R-:W-:Y:S01]  /*2610*/  ULOP3.LUT UR18, UR18, 0x1, URZ, 0xc0, !UPT ;  /* 0x0000000112127892 */ /* 0x000fe2000f8ec0ff */
[----:B------:R-:W-:Y:S01]  /*2620*/  ISETP.LT.U32.AND P0, PT, R68, 0x40, P0 ;  /* 0x000000404400780c */ /* 0x000fe20000701070 */
[----:B------:R-:W-:Y:S01]  /*2630*/  UMOV UR6, UR15 ;  /* 0x0000000f00067c82 */ /* 0x000fe20008000000 */
[C---:B------:R-:W-:Y:S01]  /*2640*/  LOP3.LUT R0, R2.reuse, 0x10, RZ, 0x3c, !PT ;  /* 0x0000001002007812 */ /* 0x040fe200078e3cff */
[----:B------:R-:W-:Y:S01]  /*2650*/  ULEA UR5, UR18, UR19, 0x6 ;  /* 0x0000001312057291 */ /* 0x000fe2000f8e30ff */
[----:B------:R-:W-:-:S02]  /*2660*/  LOP3.LUT R3, R2, 0x20, RZ, 0x3c, !PT ;  /* 0x0000002002037812 */ /* 0x000fc400078e3cff */
[----:B----4-:R-:W3:Y:S01]  /*2670*/  LDTM.x64 R4, tmem[UR4] ;  /* 0x00000004000479ee */ /* 0x010ee20008340000 */
[----:B------:R-:W-:Y:S01]  /*2680*/  NOP ;  /* 0x0000000000007918 */ /* 0x000fe20000000000 */
[----:B------:R-:W-:-:S05]  /*2690*/  ULEA UR4, UR18, UR8, 0xe ;  /* 0x0000000812047291 */ /* 0x000fca000f8e70ff */
[----:B---3--:R-:W-:Y:S01]  /*26a0*/  VOTEU.ANY UP1, P0 ;  /* 0x0000000000ff7886 */ /* 0x008fe20000020100 */
[----:B------:R-:W-:Y:S01]  /*26b0*/  VOTEU.ANY UP0, P0 ;  /* 0x0000000000ff7886 */ /* 0x000fe20000000100 */
[----:B------:R-:W-:Y:S02]  /*26c0*/  F2FP.F16.F32.PACK_AB R4, R5, R4 ;  /* 0x000000040504723e */ /* 0x000fe400000000ff */
[----:B------:R-:W-:Y:S02]  /*26d0*/  F2FP.F16.F32.PACK_AB R5, R7, R6 ;  /* 0x000000060705723e */ /* 0x000fe400000000ff */
[----:B------:R-:W-:Y:S02]  /*26e0*/  F2FP.F16.F32.PACK_AB R12, R13, R12 ;  /* 0x0000000c0d0c723e */ /* 0x000fe400000000ff */
[----:B------:R-:W-:Y:S02]  /*26f0*/  F2FP.F16.F32.PACK_AB R6, R9, R8 ;  /* 0x000000080906723e */ /* 0x000fe400000000ff */
[----:B------:R-:W-:-:S02]  /*2700*/  F2FP.F16.F32.PACK_AB R7, R11, R10 ;  /* 0x0000000a0b07723e */ /* 0x000fc400000000ff */
[----:B------:R-:W-:Y:S02]  /*2710*/  F2FP.F16.F32.PACK_AB R13, R15, R14 ;  /* 0x0000000e0f0d723e */ /* 0x000fe400000000ff */
[----:B------:R-:W-:Y:S01]  /*2720*/  F2FP.F16.F32.PACK_AB R20, R21, R20 ;  /* 0x000000141514723e */ /* 0x000fe200000000ff */
[----:B--2---:R2:W-:Y:S01]  /*2730*/  STS.128 [R2+UR8], R4 ;  /* 0x0000000402007988 */ /* 0x0045e20008000c08 */
[----:B------:R-:W-:Y:S02]  /*2740*/  F2FP.F16.F32.PACK_AB R14, R17, R16 ;  /* 0x00000010110e723e */ /* 0x000fe400000000ff */
[----:B------:R-:W-:Y:S02]  /*2750*/  F2FP.F16.F32.PACK_AB R15, R19, R18 ;  /* 0x00000012130f723e */ /* 0x000fe400000000ff */
[----:B------:R-:W-:Y:S02]  /*2760*/  F2FP.F16.F32.PACK_AB R21, R23, R22 ;  /* 0x000000161715723e */ /* 0x000fe400000000ff */
[----:B------:R-:W-:Y:S01]  /*2770*/  F2FP.F16.F32.PACK_AB R28, R29, R28 ;  /* 0x0000001c1d1c723e */ /* 0x000fe200000000ff */
[----:B------:R2:W-:Y:S01]  /*2780*/  STS.128 [R0+UR8], R12 ;  /* 0x0000000c00007988 */ /* 0x0005e20008000c08 */
[----:B------:R-:W-:-:S02]  /*2790*/  F2FP.F16.F32.PACK_AB R22, R25, R24 ;  /* 0x000000181916723e */ /* 0x000fc400000000ff */
[----:B------:R-:W-:Y:S02]  /*27a0*/  F2FP.F16.F32.PACK_AB R23, R27, R26 ;  /* 0x0000001a1b17723e */ /* 0x000fe400000000ff */
[----:B------:R-:W-:Y:S02]  /*27b0*/  F2FP.F16.F32.PACK_AB R29, R31, R30 ;  /* 0x0000001e1f1d723e */ /* 0x000fe400000000ff */
[----:B------:R-:W-:Y:S01]  /*27c0*/  F2FP.F16.F32.PACK_AB R36, R37, R36 ;  /* 0x000000242524723e */ /* 0x000fe200000000ff */
[----:B------:R2:W-:Y:S01]  /*27d0*/  STS.128 [R3+UR8], R20 ;  /* 0x0000001403007988 */ /* 0x0005e20008000c08 */
[----:B------:R-:W-:Y:S02]  /*27e0*/  F2FP.F16.F32.PACK_AB R30, R33, R32 ;  /* 0x00000020211e723e */ /* 0x000fe400000000ff */
[----:B------:R-:W-:Y:S02]  /*27f0*/  F2FP.F16.F32.PACK_AB R31, R35, R34 ;  /* 0x00000022231f723e */ /* 0x000fe400000000ff */
[----:B------:R-:W-:-:S02]  /*2800*/  F2FP.F16.F32.PACK_AB R37, R39, R38 ;  /* 0x000000262725723e */ /* 0x000fc400000000ff */
[----:B------:R-:W-:Y:S02]  /*2810*/  F2FP.F16.F32.PACK_AB R44, R45, R44 ;  /* 0x0000002c2d2c723e */ /* 0x000fe400000000ff */
[----:B------:R-:W-:Y:S02]  /*2820*/  LOP3.LUT R8, R2, 0x30, RZ, 0x3c, !PT ;  /* 0x0000003002087812 */ /* 0x000fe400078e3cff */
[----:B------:R-:W-:Y:S02]  /*2830*/  F2FP.F16.F32.PACK_AB R38, R41, R40 ;  /* 0x000000282926723e */ /* 0x000fe400000000ff */
[----:B------:R-:W-:Y:S01]  /*2840*/  F2FP.F16.F32.PACK_AB R39, R43, R42 ;  /* 0x0000002a2b27723e */ /* 0x000fe200000000ff */
[----:B------:R2:W-:Y:S01]  /*2850*/  STS.128 [R8+UR8], R28 ;  /* 0x0000001c08007988 */ /* 0x0005e20008000c08 */
[----:B------:R-:W-:Y:S02]  /*2860*/  F2FP.F16.F32.PACK_AB R45, R47, R46 ;  /* 0x0000002e2f2d723e */ /* 0x000fe400000000ff */
[----:B------:R-:W-:-:S02]  /*2870*/  F2FP.F16.F32.PACK_AB R52, R53, R52 ;  /* 0x000000343534723e */ /* 0x000fc400000000ff */
[C---:B------:R-:W-:Y:S02]  /*2880*/  LOP3.LUT R9, R2.reuse, 0x40, RZ, 0x3c, !PT ;  /* 0x0000004002097812 */ /* 0x040fe400078e3cff */
[----:B------:R-:W-:Y:S02]  /*2890*/  F2FP.F16.F32.PACK_AB R46, R49, R48 ;  /* 0x00000030312e723e */ /* 0x000fe400000000ff */
[----:B------:R-:W-:Y:S01]  /*28a0*/  F2FP.F16.F32.PACK_AB R47, R51, R50 ;  /* 0x00000032332f723e */ /* 0x000fe200000000ff */
[----:B------:R2:W-:Y:S01]  /*28b0*/  STS.128 [R9+UR8], R36 ;  /* 0x0000002409007988 */ /* 0x0005e20008000c08 */
[----:B------:R-:W-:Y:S02]  /*28c0*/  F2FP.F16.F32.PACK_AB R53, R55, R54 ;  /* 0x000000363735723e */ /* 0x000fe400000000ff */
[----:B------:R-:W-:Y:S02]  /*28d0*/  F2FP.F16.F32.PACK_AB R60, R61, R60 ;  /* 0x0000003c3d3c723e */ /* 0x000fe400000000ff */
[----:B------:R-:W-:-:S02]  /*28e0*/  LOP3.LUT R10, R2, 0x50, RZ, 0x3c, !PT ;  /* 0x00000050020a7812 */ /* 0x000fc400078e3cff */
[----:B------:R-:W-:Y:S02]  /*28f0*/  F2FP.F16.F32.PACK_AB R54, R57, R56 ;  /* 0x000000383936723e */ /* 0x000fe400000000ff */
[----:B------:R-:W-:Y:S01]  /*2900*/  F2FP.F16.F32.PACK_AB R55, R59, R58 ;  /* 0x0000003a3b37723e */ /* 0x000fe200000000ff */
[----:B------:R2:W-:Y:S01]  /*2910*/  STS.128 [R10+UR8], R44 ;  /* 0x0000002c0a007988 */ /* 0x0005e20008000c08 */
[----:B------:R-:W-:Y:S02]  /*2920*/  F2FP.F16.F32.PACK_AB R61, R63, R62 ;  /* 0x0000003e3f3d723e */ /* 0x000fe400000000ff */
[C---:B------:R-:W-:Y:S02]  /*2930*/  LOP3.LUT R11, R2.reuse, 0x60, RZ, 0x3c, !PT ;  /* 0x00000060020b7812 */ /* 0x040fe400078e3cff */
[----:B------:R-:W-:Y:S02]  /*2940*/  F2FP.F16.F32.PACK_AB R62, R65, R64 ;  /* 0x00000040413e723e */ /* 0x000fe400000000ff */
[----:B------:R-:W-:Y:S01]  /*2950*/  F2FP.F16.F32.PACK_AB R63, R67, R66 ;  /* 0x00000042433f723e */ /* 0x000fe200000000ff */
[----:B------:R2:W-:Y:S01]  /*2960*/  STS.128 [R11+UR8], R52 ;  /* 0x000000340b007988 */ /* 0x0005e20008000c08 */
[----:B------:R-:W-:-:S05]  /*2970*/  LOP3.LUT R16, R2, 0x70, RZ, 0x3c, !PT ;  /* 0x0000007002107812 */ /* 0x000fca00078e3cff */
[----:B------:R2:W-:Y:S01]  /*2980*/  STS.128 [R16+UR8], R60 ;  /* 0x0000003c10007988 */ /* 0x0005e20008000c08 */
[----:B------:R3:W-:Y:S06]  /*2990*/  MEMBAR.ALL.CTA ;  /* 0x0000000000007992 */ /* 0x0007ec0000008000 */
[----:B---3--:R-:W3:Y:S02]  /*29a0*/  FENCE.VIEW.ASYNC.S ;  /* 0x00000000000073c6 */ /* 0x008ee40000000000 */
[----:B---3--:R-:W-:Y:S06]  /*29b0*/  BAR.SYNC.DEFER_BLOCKING 0x0 ;  /* 0x0000000000007b1d */ /* 0x008fec0000010000 */
[----:B------:R2:W-:Y:S01]  /*29c0*/  @UP1 UTMASTG.2D [UR4], [UR16] ;  /* 0x00000004100013b5 */ /* 0x0005e20008008000 */
[----:B------:R0:W-:Y:S01]  /*29d0*/  UTMACMDFLUSH ;  /* 0x00000000000079b7 */ /* 0x0001e20000000000 */
[----:B------:R-:W-:-:S04]  /*29e0*/  DEPBAR.LE SB0, 0x0 ;  /* 0x000080000000791a */ /* 0x000fc80000000000 */
[----:B------:R-:W-:Y:S08]  /*29f0*/  BAR.SYNC.DEFER_BLOCKING 0x0 ;  /* 0x0000000000007b1d */ /* 0x000ff00000010000 */
[----:B------:R-:W-:Y:S06]  /*2a00*/  BAR.SYNC.DEFER_BLOCKING 0x0 ;  /* 0x0000000000007b1d */ /* 0x000fec0000010000 */
[----:B--2---:R-:W-:Y:S05]  /*2a10*/  @P2 BRA `(.L_x_75) ;  /* 0x0000000000a02947 */ /* 0x004fea0003800000 */
[----:B------:R-:W2:Y:S01]  /*2a20*/  S2UR UR5, SR_CgaCtaId ;  /* 0x00000000000579c3 */ /* 0x000ea20000008800 */
[----:B------:R-:W-:Y:S01]  /*2a30*/  NOP ;  /* 0x0000000000007918 */ /* 0x000fe20000000000 */
[----:B------:R-:W-:Y:S01]  /*2a40*/  UMOV UR4, 0x50 ;  /* 0x0000005000047882 */ /* 0x000fe20000000000 */
[----:B------:R-:W-:Y:S02]  /*2a50*/  IMAD.U32 R0, RZ, RZ, UR24 ;  /* 0x00000018ff007e24 */ /* 0x000fe4000f8e00ff */
[----:B------:R-:W-:Y:S02]  /*2a60*/  IMAD.MOV.U32 R3, RZ, RZ, 0xf ;  /* 0x0000000fff037424 */ /* 0x000fe400078e00ff */
[----:B------:R-:W-:Y:S01]  /*2a70*/  IMAD.MOV.U32 R7, RZ, RZ, 0x1 ;  /* 0x00000001ff077424 */ /* 0x000fe200078e00ff */
[----:B------:R-:W-:-:S04]  /*2a80*/  LOP3.LUT R0, R0, 0xffff, RZ, 0xc0, !PT ;  /* 0x0000ffff00007812 */ /* 0x000fc800078ec0ff */
[----:B------:R-:W-:-:S05]  /*2a90*/  SHF.R.U32.HI R0, RZ, 0x5, R0 ;  /* 0x00000005ff007819 */ /* 0x000fca0000011600 */
[----:B------:R-:W-:Y:S01]  /*2aa0*/  VIADD R2, R0, 0x10 ;  /* 0x0000001000027836 */ /* 0x000fe20000000000 */
[----:B------:R-:W-:Y:S01]  /*2ab0*/  SHF.L.U32 R0, R3, R0, RZ ;  /* 0x0000000003007219 */ /* 0x000fe200000006ff */
[----:B--2---:R-:W-:-:S03]  /*2ac0*/  ULEA UR6, UR5, UR4, 0x18 ;  /* 0x0000000405067291 */ /* 0x004fc6000f8ec0ff */
[----:B------:R-:W-:-:S04]  /*2ad0*/  SHF.L.U32 R3, R7, R2, RZ ;  /* 0x0000000207037219 */ /* 0x000fc800000006ff */
[----:B------:R-:W-:Y:S02]  /*2ae0*/  LOP3.LUT R0, R3, R0, RZ, 0xfc, !PT ;  /* 0x0000000003007212 */ /* 0x000fe400078efcff */
[----:B------:R-:W2:Y:S02]  /*2af0*/  LDS R5, [UR6] ;  /* 0x00000006ff057984 */ /* 0x000ea40008000800 */
[C---:B------:R-:W-:Y:S02]  /*2b00*/  LOP3.LUT R2, R0.reuse, 0xffff, RZ, 0xc0, !PT ;  /* 0x0000ffff00027812 */ /* 0x040fe400078ec0ff */
[----:B--2---:R-:W-:-:S04]  /*2b10*/  LOP3.LUT R3, R0, 0xffff, R5, 0x80, !PT ;  /* 0x0000ffff00037812 */ /* 0x004fc800078e8005 */
[----:B------:R-:W-:-:S13]  /*2b20*/  ISETP.NE.AND P0, PT, R3, R2, PT ;  /* 0x000000020300720c */ /* 0x000fda0003f05270 */
[----:B------:R-:W-:Y:S05]  /*2b30*/  @P0 BRA `(.L_x_76) ;  /* 0x0000000000500947 */ /* 0x000fea0003800000 */
[----:B------:R-:W-:Y:S02]  /*2b40*/  SHF.R.U32.HI R5, RZ, 0x10, R5 ;  /* 0x00000010ff057819 */ /* 0x000fe40000011605 */
[----:B------:R-:W-:-:S04]  /*2b50*/  SHF.R.U32.HI R2, RZ, 0x10, R0 ;  /* 0x00000010ff027819 */ /* 0x000fc80000011600 */
[----:B------:R-:W-:-:S04]  /*2b60*/  LOP3.LUT R5, R5, R2, RZ, 0xc0, !PT ;  /* 0x0000000205057212 */ /* 0x000fc800078ec0ff */
[----:B------:R-:W-:-:S13]  /*2b70*/  ISETP.NE.AND P0, PT, R5, R2, PT ;  /* 0x000000020500720c */ /* 0x000fda0003f05270 */
[----:B------:R-:W-:Y:S05]  /*2b80*/  @P0 BRA `(.L_x_77) ;  /* 0x0000000000300947 */ /* 0x000fea0003800000 */
[----:B------:R-:W-:Y:S01]  /*2b90*/  R2UR UR4, R0 ;  /* 0x00000000000472ca */ /* 0x000fe200000e0000 */
[----:B------:R-:W-:Y:S01]  /*2ba0*/  VOTEU.ANY UR5, UPT, PT ;  /* 0x0000000000057886 */ /* 0x000fe200038e0100 */
[----:B------:R-:W2:Y:S01]  /*2bb0*/  S2R R0, SR_LANEID ;  /* 0x0000000000007919 */ /* 0x000ea20000000000 */
[----:B------:R-:W-:-:S10]  /*2bc0*/  UFLO.U32 UR5, UR5 ;  /* 0x00000005000572bd */ /* 0x000fd400080e0000 */
[----:B------:R-:W-:-:S06]  /*2bd0*/  ULOP3.LUT UR4, URZ, UR4, URZ, 0x33, !UPT ;  /* 0x00000004ff047292 */ /* 0x000fcc000f8e33ff */
[----:B------:R-:W-:-:S04]  /*2be0*/  IMAD.U32 R2, RZ, RZ, UR4 ;  /* 0x00000004ff027e24 */ /* 0x000fc8000f8e00ff */
[----:B------:R-:W3:Y:S02]  /*2bf0*/  REDUX UR7, R2 ;  /* 0x00000000020773c4 */ /* 0x000ee40000000000 */
[----:B------:R4:W-:Y:S01]  /*2c00*/  UTCATOMSWS.AND URZ, UR4 ;  /* 0x0000000400ff79e3 */ /* 0x0009e20008000000 */
[----:B--2---:R-:W-:Y:S01]  /*2c10*/  ISETP.EQ.U32.AND P0, PT, R0, UR5, PT ;  /* 0x0000000500007c0c */ /* 0x004fe2000bf02070 */
[----:B---3--:R-:W-:-:S12]  /*2c20*/  IMAD.U32 R0, RZ, RZ, UR7 ;  /* 0x00000007ff007e24 */ /* 0x008fd8000f8e00ff */
[----:B------:R4:W-:Y:S01]  /*2c30*/  @P0 ATOMS.AND RZ, [UR6], R0 ;  /* 0x00000000ffff098c */ /* 0x0009e2000a800006 */
[----:B------:R-:W-:Y:S05]  /*2c40*/  BRA `(.L_x_75) ;  /* 0x0000000000147947 */ /* 0x000fea0003800000 */
.L_x_77:
[----:B------:R-:W-:-:S07]  /*2c50*/  MOV R2, 0x2c70 ;  /* 0x00002c7000027802 */ /* 0x000fce0000000f00 */
[----:B-1----:R-:W-:Y:S05]  /*2c60*/  CALL.REL.NOINC `($__internal_0_$__cuda_sm10x_tcgen05_guardrail_trap_col_being_dealloced_not_returned_by_alloc) ;  /* 0x0000000000447944 */ /* 0x002fea0003c00000 */
[----:B------:R-:W-:Y:S05]  /*2c70*/  BRA `(.L_x_75) ;  /* 0x0000000000087947 */ /* 0x000fea0003800000 */
.L_x_76:
[----:B------:R-:W-:-:S07]  /*2c80*/  MOV R2, 0x2ca0 ;  /* 0x00002ca000027802 */ /* 0x000fce0000000f00 */
[----:B-1----:R-:W-:Y:S05]  /*2c90*/  CALL.REL.NOINC `($__internal_2_$__cuda_sm10x_tcgen05_guardrail_trap_unallocated_columns_being_dealloced) ;  /* 0x0000000000507944 */ /* 0x002fea0003c00000 */
.L_x_75:
[----:B------:R-:W-:Y:S01]  /*2ca0*/  NOP ;  /* 0x0000000000007918 */ /* 0x000fe20000000000 */
[----:B----4-:R-:W-:Y:S05]  /*2cb0*/  EXIT ;  /* 0x000000000000794d */ /* 0x010fea0003800000 */
.L_x_60:
[----:B------:R-:W2:Y:S02]  /*2cc0*/  SYNCS.PHASECHK.TRANS64.TRYWAIT P0, [UR8+0x10000], RZ ;  /* 0x010000ffff0075a7 */ /* 0x000ea40008001108 */
[----:B--2---:R-:W-:Y:S05]  /*2cd0*/  @!P0 BRA `(.L_x_60) ;  /* 0xfffffffc00f88947 */ /* 0x004fea000383ffff */
[----:B------:R-:W-:Y:S05]  /*2ce0*/  BRA `(.L_x_78) ;  /* 0xffffffec00fc7947 */ /* 0x000fea000383ffff */
.L_x_62:
[----:B------:R-:W2:Y:S02]  /*2cf0*/  SYNCS.PHASECHK.TRANS64.TRYWAIT P1, [UR8+0x10020], RZ ;  /* 0x010020ffff0075a7 */ /* 0x000ea40008021108 */
[----:B--2---:R-:W-:Y:S05]  /*2d00*/  @!P1 BRA `(.L_x_62) ;  /* 0xfffffffc00f89947 */ /* 0x004fea000383ffff */
[----:B------:R-:W-:Y:S05]  /*2d10*/  BRA `(.L_x_79) ;  /* 0xfffffff000807947 */ /* 0x000fea000383ffff */
.L_x_63:
[----:B------:R-:W3:Y:S02]  /*2d20*/  SYNCS.PHASECHK.TRANS64.TRYWAIT P0, [UR25+0x10000], R2 ;  /* 0x01000002ff0075a7 */ /* 0x000ee40008001119 */
[----:B---3--:R-:W-:Y:S05]  /*2d30*/  @!P0 BRA `(.L_x_63) ;  /* 0xfffffffc00f88947 */ /* 0x008fea000383ffff */
[----:B------:R-:W-:Y:S05]  /*2d40*/  BRA `(.L_x_80) ;  /* 0xfffffff400087947 */ /* 0x000fea000383ffff */
.L_x_65:
[----:B------:R-:W3:Y:S02]  /*2d50*/  SYNCS.PHASECHK.TRANS64.TRYWAIT P0, [UR25+0x10020], R2 ;  /* 0x01002002ff0075a7 */ /* 0x000ee40008001119 */
[----:B---3--:R-:W-:Y:S05]  /*2d60*/  @!P0 BRA `(.L_x_65) ;  /* 0xfffffffc00f88947 */ /* 0x008fea000383ffff */
[----:B------:R-:W-:Y:S05]  /*2d70*/  BRA `(.L_x_81) ;  /* 0xfffffff4007c7947 */ /* 0x000fea000383ffff */
        .weak           $__internal_0_$__cuda_sm10x_tcgen05_guardrail_trap_col_being_dealloced_not_returned_by_alloc
        .type           $__internal_0_$__cuda_sm10x_tcgen05_guardrail_trap_col_being_dealloced_not_returned_by_alloc,@function
        .size           $__internal_0_$__cuda_sm10x_tcgen05_guardrail_trap_col_being_dealloced_not_returned_by_alloc,($__internal_1_$__cuda_sm10x_tcgen05_guardrail_trap_phase_invalid_during_alloc - $__internal_0_$__cuda_sm10x_tcgen05_guardrail_trap_col_being_dealloced_not_returned_by_alloc)
$__internal_0_$__cuda_sm10x_tcgen05_guardrail_trap_col_being_dealloced_not_returned_by_alloc:
[----:B------:R-:W-:Y:S05]  /*2d80*/  BPT.TRAP 0x1 ;  /* 0x000000040000795c */ /* 0x000fea0000300000 */
[----:B------:R-:W-:-:S04]  /*2d90*/  IMAD.MOV.U32 R3, RZ, RZ, 0x0 ;  /* 0x00000000ff037424 */ /* 0x000fc800078e00ff */
[----:B------:R-:W-:Y:S05]  /*2da0*/  RET.REL.NODEC R2 `(gluon_tcgen05) ;  /* 0xffffffd002947950 */ /* 0x000fea0003c3ffff */
        .weak           $__internal_1_$__cuda_sm10x_tcgen05_guardrail_trap_phase_invalid_during_alloc
        .type           $__internal_1_$__cuda_sm10x_tcgen05_guardrail_trap_phase_invalid_during_alloc,@function
        .size           $__internal_1_$__cuda_sm10x_tcgen05_guardrail_trap_phase_invalid_during_alloc,($__internal_2_$__cuda_sm10x_tcgen05_guardrail_trap_unallocated_columns_being_dealloced - $__internal_1_$__cuda_sm10x_tcgen05_guardrail_trap_phase_invalid_during_alloc)
$__internal_1_$__cuda_sm10x_tcgen05_guardrail_trap_phase_invalid_during_alloc:
[----:B------:R-:W-:Y:S05]  /*2db0*/  BPT.TRAP 0x1 ;  /* 0x000000040000795c */ /* 0x000fea0000300000 */
[----:B------:R-:W-:-:S04]  /*2dc0*/  IMAD.MOV.U32 R3, RZ, RZ, 0x0 ;  /* 0x00000000ff037424 */ /* 0x000fc800078e00ff */
[----:B------:R-:W-:Y:S05]  /*2dd0*/  RET.REL.NODEC R2 `(gluon_tcgen05) ;  /* 0xffffffd002887950 */ /* 0x000fea0003c3ffff */
        .weak           $__internal_2_$__cuda_sm10x_tcgen05_guardrail_trap_unallocated_columns_being_dealloced
        .type           $__internal_2_$__cuda_sm10x_tcgen05_guardrail_trap_unallocated_columns_being_dealloced,@function
        .size           $__internal_2_$__cuda_sm10x_tcgen05_guardrail_trap_unallocated_columns_being_dealloced,(.L_x_85 - $__internal_2_$__cuda_sm10x_tcgen05_guardrail_trap_unallocated_columns_being_dealloced)
$__internal_2_$__cuda_sm10x_tcgen05_guardrail_trap_unallocated_columns_being_dealloced:
[----:B------:R-:W-:Y:S05]  /*2de0*/  BPT.TRAP 0x1 ;  /* 0x000000040000795c */ /* 0x000fea0000300000 */
[----:B------:R-:W-:-:S04]  /*2df0*/  IMAD.MOV.U32 R3, RZ, RZ, 0x0 ;  /* 0x00000000ff037424 */ /* 0x000fc800078e00ff */
[----:B------:R-:W-:Y:S05]  /*2e00*/  RET.REL.NODEC R2 `(gluon_tcgen05) ;  /* 0xffffffd0027c7950 */ /* 0x000fea0003c3ffff */
.L_x_82:
[----:B------:R-:W-:-:S00]  /*2e10*/  BRA `(.L_x_82) ;  /* 0xfffffffc00fc7947 */ /* 0x000fc0000383ffff */
[----:B------:R-:W-:-:S00]  /*2e20*/  NOP ;  /* 0x0000000000007918 */ /* 0x000fc00000000000 */
        /* <DEDUP_REMOVED lines=13> */
.L_x_85:


//--------------------- .nv.shared.gluon_tcgen05  --------------------------
	.section	.nv.shared.gluon_tcgen05,"aw",@nobits
	.sectionflags	@""
	.align	16
	.zero		1024


//--------------------- .nv.shared.reserved.0     --------------------------
	.section	.nv.shared.reserved.0,"aw",@nobits
	.align	8
	.weak		__nv_reservedSMEM_offset_0_alias
	.size		__nv_reservedSMEM_offset_0_alias, 0, 64
	.other		__nv_reservedSMEM_offset_0_alias,@"STO_CUDA_RESERVED_SHARED STV_DEFAULT"
__nv_reservedSMEM_offset_0_alias:
	.zero		0
.nv.shared.reserved.0:
	.zero		64
	.weak		__nv_reservedSMEM_allocation_phase
	.type		__nv_reservedSMEM_allocation_phase,@object
	.size		__nv_reservedSMEM_allocation_phase,(.L_0 - __nv_reservedSMEM_allocation_phase)
__nv_reservedSMEM_allocation_phase:
	.zero		1
.L_0:
	.zero		7
	.weak		__nv_reservedSMEM_devtool_atexit_pc
	.type		__nv_reservedSMEM_devtool_atexit_pc,@object
	.size		__nv_reservedSMEM_devtool_atexit_pc,(__nv_reservedSMEM_allocation_mask - __nv_reservedSMEM_devtool_atexit_pc)
__nv_reservedSMEM_devtool_atexit_pc:
	.zero		8
	.weak		__nv_reservedSMEM_allocation_mask
	.type		__nv_reservedSMEM_allocation_mask,@object
	.size		__nv_reservedSMEM_allocation_mask,(.L_2 - __nv_reservedSMEM_allocation_mask)
__nv_reservedSMEM_allocation_mask:
	.zero		4
.L_2:


//--------------------- .nv.constant0.gluon_tcgen05 --------------------------
	.section	.nv.constant0.gluon_tcgen05,"a",@progbits
	.sectionflags	@""
	.align	4
.nv.constant0.gluon_tcgen05:
	.zero		976


//--------------------- SYMBOLS --------------------------

	.type		.nv.reservedSmem.offset0,@object
	.size		.nv.reservedSmem.offset0,0x4
	.type		.nv.reservedSmem.cap,@object
	.size		.nv.reservedSmem.cap,0x4
